//
// Generated by NVIDIA NVVM Compiler
//
// Compiler Build ID: CL-36424714
// Cuda compilation tools, release 13.0, V13.0.88
// Based on NVVM 20.0.0
//

.version 9.0
.target sm_100
.address_size 64

	// .globl	Dgemv

.visible .entry Dgemv(
	.param .f64 Dgemv_param_0,
	.param .u64 .ptr .align 1 Dgemv_param_1,
	.param .u64 .ptr .align 1 Dgemv_param_2,
	.param .u64 .ptr .align 1 Dgemv_param_3,
	.param .u32 Dgemv_param_4,
	.param .u32 Dgemv_param_5,
	.param .u8 Dgemv_param_6
)
{
	.reg .pred 	%p<22>;
	.reg .b16 	%rs<2>;
	.reg .b32 	%r<70>;
	.reg .b64 	%rd<82>;
	.reg .b64 	%fd<228>;

	ld.param.f64 	%fd27, [Dgemv_param_0];
	ld.param.u64 	%rd17, [Dgemv_param_1];
	ld.param.u64 	%rd18, [Dgemv_param_2];
	ld.param.u64 	%rd19, [Dgemv_param_3];
	ld.param.u32 	%r44, [Dgemv_param_4];
	ld.param.u32 	%r45, [Dgemv_param_5];
	ld.param.s8 	%rs1, [Dgemv_param_6];
	cvta.to.global.u64 	%rd1, %rd18;
	cvta.to.global.u64 	%rd2, %rd17;
	cvta.to.global.u64 	%rd3, %rd19;
	mov.u32 	%r46, %ntid.x;
	mov.u32 	%r47, %ctaid.x;
	mov.u32 	%r48, %tid.x;
	mad.lo.s32 	%r1, %r46, %r47, %r48;
	setp.ne.s16 	%p1, %rs1, 0;
	@%p1 bra 	$L__BB0_16;
	setp.ge.s32 	%p12, %r1, %r44;
	@%p12 bra 	$L__BB0_31;
	setp.lt.s32 	%p13, %r45, 1;
	mov.f64 	%fd218, 0d0000000000000000;
	@%p13 bra 	$L__BB0_15;
	mul.lo.s32 	%r2, %r45, %r1;
	add.s32 	%r53, %r45, -1;
	and.b32  	%r3, %r45, 15;
	setp.lt.u32 	%p14, %r53, 15;
	mov.f64 	%fd218, 0d0000000000000000;
	mov.b32 	%r59, 0;
	@%p14 bra 	$L__BB0_6;
	and.b32  	%r59, %r45, 2147483632;
	neg.s32 	%r57, %r59;
	add.s64 	%rd4, %rd2, 64;
	add.s64 	%rd78, %rd1, 64;
	mov.f64 	%fd218, 0d0000000000000000;
	mov.u32 	%r56, %r2;
$L__BB0_5:
	.pragma "nounroll";
	mul.wide.s32 	%rd63, %r56, 8;
	add.s64 	%rd64, %rd4, %rd63;
	ld.global.f64 	%fd123, [%rd64+-64];
	ld.global.f64 	%fd124, [%rd78+-64];
	fma.rn.f64 	%fd125, %fd123, %fd124, %fd218;
	ld.global.f64 	%fd126, [%rd64+-56];
	ld.global.f64 	%fd127, [%rd78+-56];
	fma.rn.f64 	%fd128, %fd126, %fd127, %fd125;
	ld.global.f64 	%fd129, [%rd64+-48];
	ld.global.f64 	%fd130, [%rd78+-48];
	fma.rn.f64 	%fd131, %fd129, %fd130, %fd128;
	ld.global.f64 	%fd132, [%rd64+-40];
	ld.global.f64 	%fd133, [%rd78+-40];
	fma.rn.f64 	%fd134, %fd132, %fd133, %fd131;
	ld.global.f64 	%fd135, [%rd64+-32];
	ld.global.f64 	%fd136, [%rd78+-32];
	fma.rn.f64 	%fd137, %fd135, %fd136, %fd134;
	ld.global.f64 	%fd138, [%rd64+-24];
	ld.global.f64 	%fd139, [%rd78+-24];
	fma.rn.f64 	%fd140, %fd138, %fd139, %fd137;
	ld.global.f64 	%fd141, [%rd64+-16];
	ld.global.f64 	%fd142, [%rd78+-16];
	fma.rn.f64 	%fd143, %fd141, %fd142, %fd140;
	ld.global.f64 	%fd144, [%rd64+-8];
	ld.global.f64 	%fd145, [%rd78+-8];
	fma.rn.f64 	%fd146, %fd144, %fd145, %fd143;
	ld.global.f64 	%fd147, [%rd64];
	ld.global.f64 	%fd148, [%rd78];
	fma.rn.f64 	%fd149, %fd147, %fd148, %fd146;
	ld.global.f64 	%fd150, [%rd64+8];
	ld.global.f64 	%fd151, [%rd78+8];
	fma.rn.f64 	%fd152, %fd150, %fd151, %fd149;
	ld.global.f64 	%fd153, [%rd64+16];
	ld.global.f64 	%fd154, [%rd78+16];
	fma.rn.f64 	%fd155, %fd153, %fd154, %fd152;
	ld.global.f64 	%fd156, [%rd64+24];
	ld.global.f64 	%fd157, [%rd78+24];
	fma.rn.f64 	%fd158, %fd156, %fd157, %fd155;
	ld.global.f64 	%fd159, [%rd64+32];
	ld.global.f64 	%fd160, [%rd78+32];
	fma.rn.f64 	%fd161, %fd159, %fd160, %fd158;
	ld.global.f64 	%fd162, [%rd64+40];
	ld.global.f64 	%fd163, [%rd78+40];
	fma.rn.f64 	%fd164, %fd162, %fd163, %fd161;
	ld.global.f64 	%fd165, [%rd64+48];
	ld.global.f64 	%fd166, [%rd78+48];
	fma.rn.f64 	%fd167, %fd165, %fd166, %fd164;
	ld.global.f64 	%fd168, [%rd64+56];
	ld.global.f64 	%fd169, [%rd78+56];
	fma.rn.f64 	%fd218, %fd168, %fd169, %fd167;
	add.s32 	%r57, %r57, 16;
	add.s32 	%r56, %r56, 16;
	add.s64 	%rd78, %rd78, 128;
	setp.ne.s32 	%p15, %r57, 0;
	@%p15 bra 	$L__BB0_5;
$L__BB0_6:
	setp.eq.s32 	%p16, %r3, 0;
	@%p16 bra 	$L__BB0_15;
	and.b32  	%r11, %r45, 7;
	setp.lt.u32 	%p17, %r3, 8;
	@%p17 bra 	$L__BB0_9;
	add.s32 	%r54, %r59, %r2;
	mul.wide.s32 	%rd65, %r54, 8;
	add.s64 	%rd66, %rd2, %rd65;
	ld.global.f64 	%fd171, [%rd66];
	mul.wide.u32 	%rd67, %r59, 8;
	add.s64 	%rd68, %rd1, %rd67;
	ld.global.f64 	%fd172, [%rd68];
	fma.rn.f64 	%fd173, %fd171, %fd172, %fd218;
	ld.global.f64 	%fd174, [%rd66+8];
	ld.global.f64 	%fd175, [%rd68+8];
	fma.rn.f64 	%fd176, %fd174, %fd175, %fd173;
	ld.global.f64 	%fd177, [%rd66+16];
	ld.global.f64 	%fd178, [%rd68+16];
	fma.rn.f64 	%fd179, %fd177, %fd178, %fd176;
	ld.global.f64 	%fd180, [%rd66+24];
	ld.global.f64 	%fd181, [%rd68+24];
	fma.rn.f64 	%fd182, %fd180, %fd181, %fd179;
	ld.global.f64 	%fd183, [%rd66+32];
	ld.global.f64 	%fd184, [%rd68+32];
	fma.rn.f64 	%fd185, %fd183, %fd184, %fd182;
	ld.global.f64 	%fd186, [%rd66+40];
	ld.global.f64 	%fd187, [%rd68+40];
	fma.rn.f64 	%fd188, %fd186, %fd187, %fd185;
	ld.global.f64 	%fd189, [%rd66+48];
	ld.global.f64 	%fd190, [%rd68+48];
	fma.rn.f64 	%fd191, %fd189, %fd190, %fd188;
	ld.global.f64 	%fd192, [%rd66+56];
	ld.global.f64 	%fd193, [%rd68+56];
	fma.rn.f64 	%fd218, %fd192, %fd193, %fd191;
	add.s32 	%r59, %r59, 8;
$L__BB0_9:
	setp.eq.s32 	%p18, %r11, 0;
	@%p18 bra 	$L__BB0_15;
	and.b32  	%r14, %r45, 3;
	setp.lt.u32 	%p19, %r11, 4;
	@%p19 bra 	$L__BB0_12;
	add.s32 	%r55, %r59, %r2;
	mul.wide.s32 	%rd69, %r55, 8;
	add.s64 	%rd70, %rd2, %rd69;
	ld.global.f64 	%fd195, [%rd70];
	mul.wide.u32 	%rd71, %r59, 8;
	add.s64 	%rd72, %rd1, %rd71;
	ld.global.f64 	%fd196, [%rd72];
	fma.rn.f64 	%fd197, %fd195, %fd196, %fd218;
	ld.global.f64 	%fd198, [%rd70+8];
	ld.global.f64 	%fd199, [%rd72+8];
	fma.rn.f64 	%fd200, %fd198, %fd199, %fd197;
	ld.global.f64 	%fd201, [%rd70+16];
	ld.global.f64 	%fd202, [%rd72+16];
	fma.rn.f64 	%fd203, %fd201, %fd202, %fd200;
	ld.global.f64 	%fd204, [%rd70+24];
	ld.global.f64 	%fd205, [%rd72+24];
	fma.rn.f64 	%fd218, %fd204, %fd205, %fd203;
	add.s32 	%r59, %r59, 4;
$L__BB0_12:
	setp.eq.s32 	%p20, %r14, 0;
	@%p20 bra 	$L__BB0_15;
	mul.wide.u32 	%rd73, %r59, 8;
	add.s64 	%rd79, %rd1, %rd73;
	add.s32 	%r62, %r59, %r2;
	neg.s32 	%r61, %r14;
$L__BB0_14:
	.pragma "nounroll";
	mul.wide.s32 	%rd74, %r62, 8;
	add.s64 	%rd75, %rd2, %rd74;
	ld.global.f64 	%fd206, [%rd75];
	ld.global.f64 	%fd207, [%rd79];
	fma.rn.f64 	%fd218, %fd206, %fd207, %fd218;
	add.s64 	%rd79, %rd79, 8;
	add.s32 	%r62, %r62, 1;
	add.s32 	%r61, %r61, 1;
	setp.ne.s32 	%p21, %r61, 0;
	@%p21 bra 	$L__BB0_14;
$L__BB0_15:
	mul.wide.s32 	%rd76, %r1, 8;
	add.s64 	%rd77, %rd3, %rd76;
	ld.global.f64 	%fd208, [%rd77];
	fma.rn.f64 	%fd209, %fd27, %fd218, %fd208;
	st.global.f64 	[%rd77], %fd209;
	bra.uni 	$L__BB0_31;
$L__BB0_16:
	setp.ge.s32 	%p2, %r1, %r45;
	@%p2 bra 	$L__BB0_31;
	setp.lt.s32 	%p3, %r44, 1;
	mov.f64 	%fd227, 0d0000000000000000;
	@%p3 bra 	$L__BB0_30;
	and.b32  	%r23, %r44, 15;
	setp.lt.u32 	%p4, %r44, 16;
	mov.f64 	%fd227, 0d0000000000000000;
	mov.b32 	%r66, 0;
	@%p4 bra 	$L__BB0_21;
	and.b32  	%r66, %r44, 2147483632;
	neg.s32 	%r64, %r66;
	shl.b32 	%r26, %r45, 4;
	add.s64 	%rd80, %rd1, 64;
	mov.f64 	%fd227, 0d0000000000000000;
	mul.wide.s32 	%rd22, %r45, 8;
	mov.u32 	%r63, %r1;
$L__BB0_20:
	.pragma "nounroll";
	mul.wide.s32 	%rd20, %r63, 8;
	add.s64 	%rd21, %rd2, %rd20;
	ld.global.f64 	%fd32, [%rd21];
	ld.global.f64 	%fd33, [%rd80+-64];
	fma.rn.f64 	%fd34, %fd32, %fd33, %fd227;
	add.s64 	%rd23, %rd21, %rd22;
	ld.global.f64 	%fd35, [%rd23];
	ld.global.f64 	%fd36, [%rd80+-56];
	fma.rn.f64 	%fd37, %fd35, %fd36, %fd34;
	add.s64 	%rd24, %rd23, %rd22;
	ld.global.f64 	%fd38, [%rd24];
	ld.global.f64 	%fd39, [%rd80+-48];
	fma.rn.f64 	%fd40, %fd38, %fd39, %fd37;
	add.s64 	%rd25, %rd24, %rd22;
	ld.global.f64 	%fd41, [%rd25];
	ld.global.f64 	%fd42, [%rd80+-40];
	fma.rn.f64 	%fd43, %fd41, %fd42, %fd40;
	add.s64 	%rd26, %rd25, %rd22;
	ld.global.f64 	%fd44, [%rd26];
	ld.global.f64 	%fd45, [%rd80+-32];
	fma.rn.f64 	%fd46, %fd44, %fd45, %fd43;
	add.s64 	%rd27, %rd26, %rd22;
	ld.global.f64 	%fd47, [%rd27];
	ld.global.f64 	%fd48, [%rd80+-24];
	fma.rn.f64 	%fd49, %fd47, %fd48, %fd46;
	add.s64 	%rd28, %rd27, %rd22;
	ld.global.f64 	%fd50, [%rd28];
	ld.global.f64 	%fd51, [%rd80+-16];
	fma.rn.f64 	%fd52, %fd50, %fd51, %fd49;
	add.s64 	%rd29, %rd28, %rd22;
	ld.global.f64 	%fd53, [%rd29];
	ld.global.f64 	%fd54, [%rd80+-8];
	fma.rn.f64 	%fd55, %fd53, %fd54, %fd52;
	add.s64 	%rd30, %rd29, %rd22;
	ld.global.f64 	%fd56, [%rd30];
	ld.global.f64 	%fd57, [%rd80];
	fma.rn.f64 	%fd58, %fd56, %fd57, %fd55;
	add.s64 	%rd31, %rd30, %rd22;
	ld.global.f64 	%fd59, [%rd31];
	ld.global.f64 	%fd60, [%rd80+8];
	fma.rn.f64 	%fd61, %fd59, %fd60, %fd58;
	add.s64 	%rd32, %rd31, %rd22;
	ld.global.f64 	%fd62, [%rd32];
	ld.global.f64 	%fd63, [%rd80+16];
	fma.rn.f64 	%fd64, %fd62, %fd63, %fd61;
	add.s64 	%rd33, %rd32, %rd22;
	ld.global.f64 	%fd65, [%rd33];
	ld.global.f64 	%fd66, [%rd80+24];
	fma.rn.f64 	%fd67, %fd65, %fd66, %fd64;
	add.s64 	%rd34, %rd33, %rd22;
	ld.global.f64 	%fd68, [%rd34];
	ld.global.f64 	%fd69, [%rd80+32];
	fma.rn.f64 	%fd70, %fd68, %fd69, %fd67;
	add.s64 	%rd35, %rd34, %rd22;
	ld.global.f64 	%fd71, [%rd35];
	ld.global.f64 	%fd72, [%rd80+40];
	fma.rn.f64 	%fd73, %fd71, %fd72, %fd70;
	add.s64 	%rd36, %rd35, %rd22;
	ld.global.f64 	%fd74, [%rd36];
	ld.global.f64 	%fd75, [%rd80+48];
	fma.rn.f64 	%fd76, %fd74, %fd75, %fd73;
	add.s64 	%rd37, %rd36, %rd22;
	ld.global.f64 	%fd77, [%rd37];
	ld.global.f64 	%fd78, [%rd80+56];
	fma.rn.f64 	%fd227, %fd77, %fd78, %fd76;
	add.s32 	%r64, %r64, 16;
	add.s32 	%r63, %r63, %r26;
	add.s64 	%rd80, %rd80, 128;
	setp.ne.s32 	%p5, %r64, 0;
	@%p5 bra 	$L__BB0_20;
$L__BB0_21:
	setp.eq.s32 	%p6, %r23, 0;
	@%p6 bra 	$L__BB0_30;
	and.b32  	%r32, %r44, 7;
	setp.lt.u32 	%p7, %r23, 8;
	@%p7 bra 	$L__BB0_24;
	mad.lo.s32 	%r50, %r66, %r45, %r1;
	mul.wide.s32 	%rd38, %r50, 8;
	add.s64 	%rd39, %rd2, %rd38;
	ld.global.f64 	%fd80, [%rd39];
	mul.wide.u32 	%rd40, %r66, 8;
	add.s64 	%rd41, %rd1, %rd40;
	ld.global.f64 	%fd81, [%rd41];
	fma.rn.f64 	%fd82, %fd80, %fd81, %fd227;
	mul.wide.s32 	%rd42, %r45, 8;
	add.s64 	%rd43, %rd39, %rd42;
	ld.global.f64 	%fd83, [%rd43];
	ld.global.f64 	%fd84, [%rd41+8];
	fma.rn.f64 	%fd85, %fd83, %fd84, %fd82;
	add.s64 	%rd44, %rd43, %rd42;
	ld.global.f64 	%fd86, [%rd44];
	ld.global.f64 	%fd87, [%rd41+16];
	fma.rn.f64 	%fd88, %fd86, %fd87, %fd85;
	add.s64 	%rd45, %rd44, %rd42;
	ld.global.f64 	%fd89, [%rd45];
	ld.global.f64 	%fd90, [%rd41+24];
	fma.rn.f64 	%fd91, %fd89, %fd90, %fd88;
	add.s64 	%rd46, %rd45, %rd42;
	ld.global.f64 	%fd92, [%rd46];
	ld.global.f64 	%fd93, [%rd41+32];
	fma.rn.f64 	%fd94, %fd92, %fd93, %fd91;
	add.s64 	%rd47, %rd46, %rd42;
	ld.global.f64 	%fd95, [%rd47];
	ld.global.f64 	%fd96, [%rd41+40];
	fma.rn.f64 	%fd97, %fd95, %fd96, %fd94;
	add.s64 	%rd48, %rd47, %rd42;
	ld.global.f64 	%fd98, [%rd48];
	ld.global.f64 	%fd99, [%rd41+48];
	fma.rn.f64 	%fd100, %fd98, %fd99, %fd97;
	add.s64 	%rd49, %rd48, %rd42;
	ld.global.f64 	%fd101, [%rd49];
	ld.global.f64 	%fd102, [%rd41+56];
	fma.rn.f64 	%fd227, %fd101, %fd102, %fd100;
	add.s32 	%r66, %r66, 8;
$L__BB0_24:
	setp.eq.s32 	%p8, %r32, 0;
	@%p8 bra 	$L__BB0_30;
	and.b32  	%r35, %r44, 3;
	setp.lt.u32 	%p9, %r32, 4;
	@%p9 bra 	$L__BB0_27;
	mad.lo.s32 	%r51, %r66, %r45, %r1;
	mul.wide.s32 	%rd50, %r51, 8;
	add.s64 	%rd51, %rd2, %rd50;
	ld.global.f64 	%fd104, [%rd51];
	mul.wide.u32 	%rd52, %r66, 8;
	add.s64 	%rd53, %rd1, %rd52;
	ld.global.f64 	%fd105, [%rd53];
	fma.rn.f64 	%fd106, %fd104, %fd105, %fd227;
	mul.wide.s32 	%rd54, %r45, 8;
	add.s64 	%rd55, %rd51, %rd54;
	ld.global.f64 	%fd107, [%rd55];
	ld.global.f64 	%fd108, [%rd53+8];
	fma.rn.f64 	%fd109, %fd107, %fd108, %fd106;
	add.s64 	%rd56, %rd55, %rd54;
	ld.global.f64 	%fd110, [%rd56];
	ld.global.f64 	%fd111, [%rd53+16];
	fma.rn.f64 	%fd112, %fd110, %fd111, %fd109;
	add.s64 	%rd57, %rd56, %rd54;
	ld.global.f64 	%fd113, [%rd57];
	ld.global.f64 	%fd114, [%rd53+24];
	fma.rn.f64 	%fd227, %fd113, %fd114, %fd112;
	add.s32 	%r66, %r66, 4;
$L__BB0_27:
	setp.eq.s32 	%p10, %r35, 0;
	@%p10 bra 	$L__BB0_30;
	mul.wide.u32 	%rd58, %r66, 8;
	add.s64 	%rd81, %rd1, %rd58;
	mad.lo.s32 	%r69, %r66, %r45, %r1;
	neg.s32 	%r68, %r35;
$L__BB0_29:
	.pragma "nounroll";
	mul.wide.s32 	%rd59, %r69, 8;
	add.s64 	%rd60, %rd2, %rd59;
	ld.global.f64 	%fd115, [%rd60];
	ld.global.f64 	%fd116, [%rd81];
	fma.rn.f64 	%fd227, %fd115, %fd116, %fd227;
	add.s64 	%rd81, %rd81, 8;
	add.s32 	%r69, %r69, %r45;
	add.s32 	%r68, %r68, 1;
	setp.ne.s32 	%p11, %r68, 0;
	@%p11 bra 	$L__BB0_29;
$L__BB0_30:
	mul.wide.s32 	%rd61, %r1, 8;
	add.s64 	%rd62, %rd3, %rd61;
	ld.global.f64 	%fd117, [%rd62];
	fma.rn.f64 	%fd118, %fd27, %fd227, %fd117;
	st.global.f64 	[%rd62], %fd118;
$L__BB0_31:
	ret;

}
	// .globl	soft_thresh_D
.visible .entry soft_thresh_D(
	.param .u64 .ptr .align 1 soft_thresh_D_param_0,
	.param .f64 soft_thresh_D_param_1,
	.param .u64 .ptr .align 1 soft_thresh_D_param_2,
	.param .u32 soft_thresh_D_param_3
)
{
	.reg .pred 	%p<4>;
	.reg .b32 	%r<6>;
	.reg .b64 	%rd<8>;
	.reg .b64 	%fd<8>;

	ld.param.u64 	%rd1, [soft_thresh_D_param_0];
	ld.param.f64 	%fd1, [soft_thresh_D_param_1];
	ld.param.u64 	%rd2, [soft_thresh_D_param_2];
	ld.param.u32 	%r2, [soft_thresh_D_param_3];
	mov.u32 	%r3, %ctaid.x;
	mov.u32 	%r4, %ntid.x;
	mov.u32 	%r5, %tid.x;
	mad.lo.s32 	%r1, %r3, %r4, %r5;
	setp.ge.s32 	%p1, %r1, %r2;
	@%p1 bra 	$L__BB1_2;
	cvta.to.global.u64 	%rd3, %rd2;
	cvta.to.global.u64 	%rd4, %rd1;
	mul.wide.s32 	%rd5, %r1, 8;
	add.s64 	%rd6, %rd4, %rd5;
	ld.global.f64 	%fd2, [%rd6];
	abs.f64 	%fd3, %fd2;
	sub.f64 	%fd4, %fd3, %fd1;
	setp.gt.f64 	%p2, %fd4, 0d0000000000000000;
	setp.gt.f64 	%p3, %fd2, 0d0000000000000000;
	neg.f64 	%fd5, %fd4;
	selp.f64 	%fd6, %fd4, %fd5, %p3;
	selp.f64 	%fd7, %fd6, 0d0000000000000000, %p2;
	add.s64 	%rd7, %rd3, %rd5;
	st.global.f64 	[%rd7], %fd7;
$L__BB1_2:
	ret;

}
	// .globl	updating_z_D
.visible .entry updating_z_D(
	.param .u64 .ptr .align 1 updating_z_D_param_0,
	.param .u64 .ptr .align 1 updating_z_D_param_1,
	.param .u64 .ptr .align 1 updating_z_D_param_2,
	.param .f64 updating_z_D_param_3,
	.param .f64 updating_z_D_param_4,
	.param .u32 updating_z_D_param_5
)
{
	.reg .pred 	%p<2>;
	.reg .b32 	%r<6>;
	.reg .b64 	%rd<11>;
	.reg .b64 	%fd<9>;

	ld.param.u64 	%rd1, [updating_z_D_param_0];
	ld.param.u64 	%rd2, [updating_z_D_param_1];
	ld.param.u64 	%rd3, [updating_z_D_param_2];
	ld.param.f64 	%fd1, [updating_z_D_param_3];
	ld.param.f64 	%fd2, [updating_z_D_param_4];
	ld.param.u32 	%r2, [updating_z_D_param_5];
	mov.u32 	%r3, %ctaid.x;
	mov.u32 	%r4, %ntid.x;
	mov.u32 	%r5, %tid.x;
	mad.lo.s32 	%r1, %r3, %r4, %r5;
	setp.ge.s32 	%p1, %r1, %r2;
	@%p1 bra 	$L__BB2_2;
	cvta.to.global.u64 	%rd4, %rd2;
	cvta.to.global.u64 	%rd5, %rd3;
	cvta.to.global.u64 	%rd6, %rd1;
	mul.wide.s32 	%rd7, %r1, 8;
	add.s64 	%rd8, %rd4, %rd7;
	ld.global.f64 	%fd3, [%rd8];
	add.f64 	%fd4, %fd1, 0dBFF0000000000000;
	div.rn.f64 	%fd5, %fd4, %fd2;
	add.s64 	%rd9, %rd5, %rd7;
	ld.global.f64 	%fd6, [%rd9];
	sub.f64 	%fd7, %fd3, %fd6;
	fma.rn.f64 	%fd8, %fd5, %fd7, %fd3;
	add.s64 	%rd10, %rd6, %rd7;
	st.global.f64 	[%rd10], %fd8;
$L__BB2_2:
	ret;

}
	// .globl	Daxpy
.visible .entry Daxpy(
	.param .f64 Daxpy_param_0,
	.param .u64 .ptr .align 1 Daxpy_param_1,
	.param .u64 .ptr .align 1 Daxpy_param_2,
	.param .u32 Daxpy_param_3
)
{
	.reg .pred 	%p<2>;
	.reg .b32 	%r<6>;
	.reg .b64 	%rd<8>;
	.reg .b64 	%fd<5>;

	ld.param.f64 	%fd1, [Daxpy_param_0];
	ld.param.u64 	%rd1, [Daxpy_param_1];
	ld.param.u64 	%rd2, [Daxpy_param_2];
	ld.param.u32 	%r2, [Daxpy_param_3];
	mov.u32 	%r3, %ctaid.x;
	mov.u32 	%r4, %ntid.x;
	mov.u32 	%r5, %tid.x;
	mad.lo.s32 	%r1, %r3, %r4, %r5;
	setp.ge.s32 	%p1, %r1, %r2;
	@%p1 bra 	$L__BB3_2;
	cvta.to.global.u64 	%rd3, %rd1;
	cvta.to.global.u64 	%rd4, %rd2;
	mul.wide.s32 	%rd5, %r1, 8;
	add.s64 	%rd6, %rd3, %rd5;
	ld.global.f64 	%fd2, [%rd6];
	add.s64 	%rd7, %rd4, %rd5;
	ld.global.f64 	%fd3, [%rd7];
	fma.rn.f64 	%fd4, %fd1, %fd2, %fd3;
	st.global.f64 	[%rd7], %fd4;
$L__BB3_2:
	ret;

}
	// .globl	vec_prod_D
.visible .entry vec_prod_D(
	.param .u64 .ptr .align 1 vec_prod_D_param_0,
	.param .u64 .ptr .align 1 vec_prod_D_param_1,
	.param .u64 .ptr .align 1 vec_prod_D_param_2,
	.param .u32 vec_prod_D_param_3
)
{
	.reg .pred 	%p<2>;
	.reg .b32 	%r<6>;
	.reg .b64 	%rd<11>;
	.reg .b64 	%fd<4>;

	ld.param.u64 	%rd1, [vec_prod_D_param_0];
	ld.param.u64 	%rd2, [vec_prod_D_param_1];
	ld.param.u64 	%rd3, [vec_prod_D_param_2];
	ld.param.u32 	%r2, [vec_prod_D_param_3];
	mov.u32 	%r3, %ntid.x;
	mov.u32 	%r4, %ctaid.x;
	mov.u32 	%r5, %tid.x;
	mad.lo.s32 	%r1, %r3, %r4, %r5;
	setp.ge.s32 	%p1, %r1, %r2;
	@%p1 bra 	$L__BB4_2;
	cvta.to.global.u64 	%rd4, %rd1;
	cvta.to.global.u64 	%rd5, %rd2;
	cvta.to.global.u64 	%rd6, %rd3;
	mul.wide.s32 	%rd7, %r1, 8;
	add.s64 	%rd8, %rd4, %rd7;
	ld.global.f64 	%fd1, [%rd8];
	add.s64 	%rd9, %rd5, %rd7;
	ld.global.f64 	%fd2, [%rd9];
	mul.f64 	%fd3, %fd1, %fd2;
	add.s64 	%rd10, %rd6, %rd7;
	st.global.f64 	[%rd10], %fd3;
$L__BB4_2:
	ret;

}
	// .globl	reduce_sum_D
.visible .entry reduce_sum_D(
	.param .u64 .ptr .align 1 reduce_sum_D_param_0,
	.param .u32 reduce_sum_D_param_1,
	.param .u32 reduce_sum_D_param_2
)
{
	.reg .pred 	%p<2>;
	.reg .b32 	%r<8>;
	.reg .b64 	%rd<7>;
	.reg .b64 	%fd<4>;

	ld.param.u64 	%rd1, [reduce_sum_D_param_0];
	ld.param.u32 	%r3, [reduce_sum_D_param_1];
	ld.param.u32 	%r2, [reduce_sum_D_param_2];
	mov.u32 	%r4, %ctaid.x;
	mov.u32 	%r5, %ntid.x;
	mov.u32 	%r6, %tid.x;
	mad.lo.s32 	%r1, %r4, %r5, %r6;
	add.s32 	%r7, %r2, %r1;
	setp.ge.s32 	%p1, %r7, %r3;
	@%p1 bra 	$L__BB5_2;
	cvta.to.global.u64 	%rd2, %rd1;
	mul.wide.s32 	%rd3, %r1, 8;
	add.s64 	%rd4, %rd2, %rd3;
	ld.global.f64 	%fd1, [%rd4];
	mul.wide.s32 	%rd5, %r2, 8;
	add.s64 	%rd6, %rd4, %rd5;
	ld.global.f64 	%fd2, [%rd6];
	add.f64 	%fd3, %fd1, %fd2;
	st.global.f64 	[%rd4], %fd3;
$L__BB5_2:
	ret;

}
	// .globl	Sgemv
.visible .entry Sgemv(
	.param .f32 Sgemv_param_0,
	.param .u64 .ptr .align 1 Sgemv_param_1,
	.param .u64 .ptr .align 1 Sgemv_param_2,
	.param .u64 .ptr .align 1 Sgemv_param_3,
	.param .u32 Sgemv_param_4,
	.param .u32 Sgemv_param_5,
	.param .u8 Sgemv_param_6
)
{
	.reg .pred 	%p<22>;
	.reg .b16 	%rs<2>;
	.reg .b32 	%r<70>;
	.reg .b32 	%f<228>;
	.reg .b64 	%rd<82>;

	ld.param.f32 	%f27, [Sgemv_param_0];
	ld.param.u64 	%rd17, [Sgemv_param_1];
	ld.param.u64 	%rd18, [Sgemv_param_2];
	ld.param.u64 	%rd19, [Sgemv_param_3];
	ld.param.u32 	%r44, [Sgemv_param_4];
	ld.param.u32 	%r45, [Sgemv_param_5];
	ld.param.s8 	%rs1, [Sgemv_param_6];
	cvta.to.global.u64 	%rd1, %rd18;
	cvta.to.global.u64 	%rd2, %rd17;
	cvta.to.global.u64 	%rd3, %rd19;
	mov.u32 	%r46, %ntid.x;
	mov.u32 	%r47, %ctaid.x;
	mov.u32 	%r48, %tid.x;
	mad.lo.s32 	%r1, %r46, %r47, %r48;
	setp.ne.s16 	%p1, %rs1, 0;
	@%p1 bra 	$L__BB6_16;
	setp.ge.s32 	%p12, %r1, %r44;
	@%p12 bra 	$L__BB6_31;
	setp.lt.s32 	%p13, %r45, 1;
	mov.f32 	%f218, 0f00000000;
	@%p13 bra 	$L__BB6_15;
	mul.lo.s32 	%r2, %r45, %r1;
	add.s32 	%r53, %r45, -1;
	and.b32  	%r3, %r45, 15;
	setp.lt.u32 	%p14, %r53, 15;
	mov.f32 	%f218, 0f00000000;
	mov.b32 	%r59, 0;
	@%p14 bra 	$L__BB6_6;
	and.b32  	%r59, %r45, 2147483632;
	neg.s32 	%r57, %r59;
	add.s64 	%rd4, %rd2, 32;
	add.s64 	%rd78, %rd1, 32;
	mov.f32 	%f218, 0f00000000;
	mov.u32 	%r56, %r2;
$L__BB6_5:
	.pragma "nounroll";
	mul.wide.s32 	%rd63, %r56, 4;
	add.s64 	%rd64, %rd4, %rd63;
	ld.global.f32 	%f123, [%rd64+-32];
	ld.global.f32 	%f124, [%rd78+-32];
	fma.rn.f32 	%f125, %f123, %f124, %f218;
	ld.global.f32 	%f126, [%rd64+-28];
	ld.global.f32 	%f127, [%rd78+-28];
	fma.rn.f32 	%f128, %f126, %f127, %f125;
	ld.global.f32 	%f129, [%rd64+-24];
	ld.global.f32 	%f130, [%rd78+-24];
	fma.rn.f32 	%f131, %f129, %f130, %f128;
	ld.global.f32 	%f132, [%rd64+-20];
	ld.global.f32 	%f133, [%rd78+-20];
	fma.rn.f32 	%f134, %f132, %f133, %f131;
	ld.global.f32 	%f135, [%rd64+-16];
	ld.global.f32 	%f136, [%rd78+-16];
	fma.rn.f32 	%f137, %f135, %f136, %f134;
	ld.global.f32 	%f138, [%rd64+-12];
	ld.global.f32 	%f139, [%rd78+-12];
	fma.rn.f32 	%f140, %f138, %f139, %f137;
	ld.global.f32 	%f141, [%rd64+-8];
	ld.global.f32 	%f142, [%rd78+-8];
	fma.rn.f32 	%f143, %f141, %f142, %f140;
	ld.global.f32 	%f144, [%rd64+-4];
	ld.global.f32 	%f145, [%rd78+-4];
	fma.rn.f32 	%f146, %f144, %f145, %f143;
	ld.global.f32 	%f147, [%rd64];
	ld.global.f32 	%f148, [%rd78];
	fma.rn.f32 	%f149, %f147, %f148, %f146;
	ld.global.f32 	%f150, [%rd64+4];
	ld.global.f32 	%f151, [%rd78+4];
	fma.rn.f32 	%f152, %f150, %f151, %f149;
	ld.global.f32 	%f153, [%rd64+8];
	ld.global.f32 	%f154, [%rd78+8];
	fma.rn.f32 	%f155, %f153, %f154, %f152;
	ld.global.f32 	%f156, [%rd64+12];
	ld.global.f32 	%f157, [%rd78+12];
	fma.rn.f32 	%f158, %f156, %f157, %f155;
	ld.global.f32 	%f159, [%rd64+16];
	ld.global.f32 	%f160, [%rd78+16];
	fma.rn.f32 	%f161, %f159, %f160, %f158;
	ld.global.f32 	%f162, [%rd64+20];
	ld.global.f32 	%f163, [%rd78+20];
	fma.rn.f32 	%f164, %f162, %f163, %f161;
	ld.global.f32 	%f165, [%rd64+24];
	ld.global.f32 	%f166, [%rd78+24];
	fma.rn.f32 	%f167, %f165, %f166, %f164;
	ld.global.f32 	%f168, [%rd64+28];
	ld.global.f32 	%f169, [%rd78+28];
	fma.rn.f32 	%f218, %f168, %f169, %f167;
	add.s32 	%r57, %r57, 16;
	add.s32 	%r56, %r56, 16;
	add.s64 	%rd78, %rd78, 64;
	setp.ne.s32 	%p15, %r57, 0;
	@%p15 bra 	$L__BB6_5;
$L__BB6_6:
	setp.eq.s32 	%p16, %r3, 0;
	@%p16 bra 	$L__BB6_15;
	and.b32  	%r11, %r45, 7;
	setp.lt.u32 	%p17, %r3, 8;
	@%p17 bra 	$L__BB6_9;
	add.s32 	%r54, %r59, %r2;
	mul.wide.s32 	%rd65, %r54, 4;
	add.s64 	%rd66, %rd2, %rd65;
	ld.global.f32 	%f171, [%rd66];
	mul.wide.u32 	%rd67, %r59, 4;
	add.s64 	%rd68, %rd1, %rd67;
	ld.global.f32 	%f172, [%rd68];
	fma.rn.f32 	%f173, %f171, %f172, %f218;
	ld.global.f32 	%f174, [%rd66+4];
	ld.global.f32 	%f175, [%rd68+4];
	fma.rn.f32 	%f176, %f174, %f175, %f173;
	ld.global.f32 	%f177, [%rd66+8];
	ld.global.f32 	%f178, [%rd68+8];
	fma.rn.f32 	%f179, %f177, %f178, %f176;
	ld.global.f32 	%f180, [%rd66+12];
	ld.global.f32 	%f181, [%rd68+12];
	fma.rn.f32 	%f182, %f180, %f181, %f179;
	ld.global.f32 	%f183, [%rd66+16];
	ld.global.f32 	%f184, [%rd68+16];
	fma.rn.f32 	%f185, %f183, %f184, %f182;
	ld.global.f32 	%f186, [%rd66+20];
	ld.global.f32 	%f187, [%rd68+20];
	fma.rn.f32 	%f188, %f186, %f187, %f185;
	ld.global.f32 	%f189, [%rd66+24];
	ld.global.f32 	%f190, [%rd68+24];
	fma.rn.f32 	%f191, %f189, %f190, %f188;
	ld.global.f32 	%f192, [%rd66+28];
	ld.global.f32 	%f193, [%rd68+28];
	fma.rn.f32 	%f218, %f192, %f193, %f191;
	add.s32 	%r59, %r59, 8;
$L__BB6_9:
	setp.eq.s32 	%p18, %r11, 0;
	@%p18 bra 	$L__BB6_15;
	and.b32  	%r14, %r45, 3;
	setp.lt.u32 	%p19, %r11, 4;
	@%p19 bra 	$L__BB6_12;
	add.s32 	%r55, %r59, %r2;
	mul.wide.s32 	%rd69, %r55, 4;
	add.s64 	%rd70, %rd2, %rd69;
	ld.global.f32 	%f195, [%rd70];
	mul.wide.u32 	%rd71, %r59, 4;
	add.s64 	%rd72, %rd1, %rd71;
	ld.global.f32 	%f196, [%rd72];
	fma.rn.f32 	%f197, %f195, %f196, %f218;
	ld.global.f32 	%f198, [%rd70+4];
	ld.global.f32 	%f199, [%rd72+4];
	fma.rn.f32 	%f200, %f198, %f199, %f197;
	ld.global.f32 	%f201, [%rd70+8];
	ld.global.f32 	%f202, [%rd72+8];
	fma.rn.f32 	%f203, %f201, %f202, %f200;
	ld.global.f32 	%f204, [%rd70+12];
	ld.global.f32 	%f205, [%rd72+12];
	fma.rn.f32 	%f218, %f204, %f205, %f203;
	add.s32 	%r59, %r59, 4;
$L__BB6_12:
	setp.eq.s32 	%p20, %r14, 0;
	@%p20 bra 	$L__BB6_15;
	mul.wide.u32 	%rd73, %r59, 4;
	add.s64 	%rd79, %rd1, %rd73;
	add.s32 	%r62, %r59, %r2;
	neg.s32 	%r61, %r14;
$L__BB6_14:
	.pragma "nounroll";
	mul.wide.s32 	%rd74, %r62, 4;
	add.s64 	%rd75, %rd2, %rd74;
	ld.global.f32 	%f206, [%rd75];
	ld.global.f32 	%f207, [%rd79];
	fma.rn.f32 	%f218, %f206, %f207, %f218;
	add.s64 	%rd79, %rd79, 4;
	add.s32 	%r62, %r62, 1;
	add.s32 	%r61, %r61, 1;
	setp.ne.s32 	%p21, %r61, 0;
	@%p21 bra 	$L__BB6_14;
$L__BB6_15:
	mul.wide.s32 	%rd76, %r1, 4;
	add.s64 	%rd77, %rd3, %rd76;
	ld.global.f32 	%f208, [%rd77];
	fma.rn.f32 	%f209, %f27, %f218, %f208;
	st.global.f32 	[%rd77], %f209;
	bra.uni 	$L__BB6_31;
$L__BB6_16:
	setp.ge.s32 	%p2, %r1, %r45;
	@%p2 bra 	$L__BB6_31;
	setp.lt.s32 	%p3, %r44, 1;
	mov.f32 	%f227, 0f00000000;
	@%p3 bra 	$L__BB6_30;
	and.b32  	%r23, %r44, 15;
	setp.lt.u32 	%p4, %r44, 16;
	mov.f32 	%f227, 0f00000000;
	mov.b32 	%r66, 0;
	@%p4 bra 	$L__BB6_21;
	and.b32  	%r66, %r44, 2147483632;
	neg.s32 	%r64, %r66;
	shl.b32 	%r26, %r45, 4;
	add.s64 	%rd80, %rd1, 32;
	mov.f32 	%f227, 0f00000000;
	mul.wide.s32 	%rd22, %r45, 4;
	mov.u32 	%r63, %r1;
$L__BB6_20:
	.pragma "nounroll";
	mul.wide.s32 	%rd20, %r63, 4;
	add.s64 	%rd21, %rd2, %rd20;
	ld.global.f32 	%f32, [%rd21];
	ld.global.f32 	%f33, [%rd80+-32];
	fma.rn.f32 	%f34, %f32, %f33, %f227;
	add.s64 	%rd23, %rd21, %rd22;
	ld.global.f32 	%f35, [%rd23];
	ld.global.f32 	%f36, [%rd80+-28];
	fma.rn.f32 	%f37, %f35, %f36, %f34;
	add.s64 	%rd24, %rd23, %rd22;
	ld.global.f32 	%f38, [%rd24];
	ld.global.f32 	%f39, [%rd80+-24];
	fma.rn.f32 	%f40, %f38, %f39, %f37;
	add.s64 	%rd25, %rd24, %rd22;
	ld.global.f32 	%f41, [%rd25];
	ld.global.f32 	%f42, [%rd80+-20];
	fma.rn.f32 	%f43, %f41, %f42, %f40;
	add.s64 	%rd26, %rd25, %rd22;
	ld.global.f32 	%f44, [%rd26];
	ld.global.f32 	%f45, [%rd80+-16];
	fma.rn.f32 	%f46, %f44, %f45, %f43;
	add.s64 	%rd27, %rd26, %rd22;
	ld.global.f32 	%f47, [%rd27];
	ld.global.f32 	%f48, [%rd80+-12];
	fma.rn.f32 	%f49, %f47, %f48, %f46;
	add.s64 	%rd28, %rd27, %rd22;
	ld.global.f32 	%f50, [%rd28];
	ld.global.f32 	%f51, [%rd80+-8];
	fma.rn.f32 	%f52, %f50, %f51, %f49;
	add.s64 	%rd29, %rd28, %rd22;
	ld.global.f32 	%f53, [%rd29];
	ld.global.f32 	%f54, [%rd80+-4];
	fma.rn.f32 	%f55, %f53, %f54, %f52;
	add.s64 	%rd30, %rd29, %rd22;
	ld.global.f32 	%f56, [%rd30];
	ld.global.f32 	%f57, [%rd80];
	fma.rn.f32 	%f58, %f56, %f57, %f55;
	add.s64 	%rd31, %rd30, %rd22;
	ld.global.f32 	%f59, [%rd31];
	ld.global.f32 	%f60, [%rd80+4];
	fma.rn.f32 	%f61, %f59, %f60, %f58;
	add.s64 	%rd32, %rd31, %rd22;
	ld.global.f32 	%f62, [%rd32];
	ld.global.f32 	%f63, [%rd80+8];
	fma.rn.f32 	%f64, %f62, %f63, %f61;
	add.s64 	%rd33, %rd32, %rd22;
	ld.global.f32 	%f65, [%rd33];
	ld.global.f32 	%f66, [%rd80+12];
	fma.rn.f32 	%f67, %f65, %f66, %f64;
	add.s64 	%rd34, %rd33, %rd22;
	ld.global.f32 	%f68, [%rd34];
	ld.global.f32 	%f69, [%rd80+16];
	fma.rn.f32 	%f70, %f68, %f69, %f67;
	add.s64 	%rd35, %rd34, %rd22;
	ld.global.f32 	%f71, [%rd35];
	ld.global.f32 	%f72, [%rd80+20];
	fma.rn.f32 	%f73, %f71, %f72, %f70;
	add.s64 	%rd36, %rd35, %rd22;
	ld.global.f32 	%f74, [%rd36];
	ld.global.f32 	%f75, [%rd80+24];
	fma.rn.f32 	%f76, %f74, %f75, %f73;
	add.s64 	%rd37, %rd36, %rd22;
	ld.global.f32 	%f77, [%rd37];
	ld.global.f32 	%f78, [%rd80+28];
	fma.rn.f32 	%f227, %f77, %f78, %f76;
	add.s32 	%r64, %r64, 16;
	add.s32 	%r63, %r63, %r26;
	add.s64 	%rd80, %rd80, 64;
	setp.ne.s32 	%p5, %r64, 0;
	@%p5 bra 	$L__BB6_20;
$L__BB6_21:
	setp.eq.s32 	%p6, %r23, 0;
	@%p6 bra 	$L__BB6_30;
	and.b32  	%r32, %r44, 7;
	setp.lt.u32 	%p7, %r23, 8;
	@%p7 bra 	$L__BB6_24;
	mad.lo.s32 	%r50, %r66, %r45, %r1;
	mul.wide.s32 	%rd38, %r50, 4;
	add.s64 	%rd39, %rd2, %rd38;
	ld.global.f32 	%f80, [%rd39];
	mul.wide.u32 	%rd40, %r66, 4;
	add.s64 	%rd41, %rd1, %rd40;
	ld.global.f32 	%f81, [%rd41];
	fma.rn.f32 	%f82, %f80, %f81, %f227;
	mul.wide.s32 	%rd42, %r45, 4;
	add.s64 	%rd43, %rd39, %rd42;
	ld.global.f32 	%f83, [%rd43];
	ld.global.f32 	%f84, [%rd41+4];
	fma.rn.f32 	%f85, %f83, %f84, %f82;
	add.s64 	%rd44, %rd43, %rd42;
	ld.global.f32 	%f86, [%rd44];
	ld.global.f32 	%f87, [%rd41+8];
	fma.rn.f32 	%f88, %f86, %f87, %f85;
	add.s64 	%rd45, %rd44, %rd42;
	ld.global.f32 	%f89, [%rd45];
	ld.global.f32 	%f90, [%rd41+12];
	fma.rn.f32 	%f91, %f89, %f90, %f88;
	add.s64 	%rd46, %rd45, %rd42;
	ld.global.f32 	%f92, [%rd46];
	ld.global.f32 	%f93, [%rd41+16];
	fma.rn.f32 	%f94, %f92, %f93, %f91;
	add.s64 	%rd47, %rd46, %rd42;
	ld.global.f32 	%f95, [%rd47];
	ld.global.f32 	%f96, [%rd41+20];
	fma.rn.f32 	%f97, %f95, %f96, %f94;
	add.s64 	%rd48, %rd47, %rd42;
	ld.global.f32 	%f98, [%rd48];
	ld.global.f32 	%f99, [%rd41+24];
	fma.rn.f32 	%f100, %f98, %f99, %f97;
	add.s64 	%rd49, %rd48, %rd42;
	ld.global.f32 	%f101, [%rd49];
	ld.global.f32 	%f102, [%rd41+28];
	fma.rn.f32 	%f227, %f101, %f102, %f100;
	add.s32 	%r66, %r66, 8;
$L__BB6_24:
	setp.eq.s32 	%p8, %r32, 0;
	@%p8 bra 	$L__BB6_30;
	and.b32  	%r35, %r44, 3;
	setp.lt.u32 	%p9, %r32, 4;
	@%p9 bra 	$L__BB6_27;
	mad.lo.s32 	%r51, %r66, %r45, %r1;
	mul.wide.s32 	%rd50, %r51, 4;
	add.s64 	%rd51, %rd2, %rd50;
	ld.global.f32 	%f104, [%rd51];
	mul.wide.u32 	%rd52, %r66, 4;
	add.s64 	%rd53, %rd1, %rd52;
	ld.global.f32 	%f105, [%rd53];
	fma.rn.f32 	%f106, %f104, %f105, %f227;
	mul.wide.s32 	%rd54, %r45, 4;
	add.s64 	%rd55, %rd51, %rd54;
	ld.global.f32 	%f107, [%rd55];
	ld.global.f32 	%f108, [%rd53+4];
	fma.rn.f32 	%f109, %f107, %f108, %f106;
	add.s64 	%rd56, %rd55, %rd54;
	ld.global.f32 	%f110, [%rd56];
	ld.global.f32 	%f111, [%rd53+8];
	fma.rn.f32 	%f112, %f110, %f111, %f109;
	add.s64 	%rd57, %rd56, %rd54;
	ld.global.f32 	%f113, [%rd57];
	ld.global.f32 	%f114, [%rd53+12];
	fma.rn.f32 	%f227, %f113, %f114, %f112;
	add.s32 	%r66, %r66, 4;
$L__BB6_27:
	setp.eq.s32 	%p10, %r35, 0;
	@%p10 bra 	$L__BB6_30;
	mul.wide.u32 	%rd58, %r66, 4;
	add.s64 	%rd81, %rd1, %rd58;
	mad.lo.s32 	%r69, %r66, %r45, %r1;
	neg.s32 	%r68, %r35;
$L__BB6_29:
	.pragma "nounroll";
	mul.wide.s32 	%rd59, %r69, 4;
	add.s64 	%rd60, %rd2, %rd59;
	ld.global.f32 	%f115, [%rd60];
	ld.global.f32 	%f116, [%rd81];
	fma.rn.f32 	%f227, %f115, %f116, %f227;
	add.s64 	%rd81, %rd81, 4;
	add.s32 	%r69, %r69, %r45;
	add.s32 	%r68, %r68, 1;
	setp.ne.s32 	%p11, %r68, 0;
	@%p11 bra 	$L__BB6_29;
$L__BB6_30:
	mul.wide.s32 	%rd61, %r1, 4;
	add.s64 	%rd62, %rd3, %rd61;
	ld.global.f32 	%f117, [%rd62];
	fma.rn.f32 	%f118, %f27, %f227, %f117;
	st.global.f32 	[%rd62], %f118;
$L__BB6_31:
	ret;

}
	// .globl	soft_thresh_S
.visible .entry soft_thresh_S(
	.param .u64 .ptr .align 1 soft_thresh_S_param_0,
	.param .f32 soft_thresh_S_param_1,
	.param .u64 .ptr .align 1 soft_thresh_S_param_2,
	.param .u32 soft_thresh_S_param_3
)
{
	.reg .pred 	%p<4>;
	.reg .b32 	%r<6>;
	.reg .b32 	%f<8>;
	.reg .b64 	%rd<8>;

	ld.param.u64 	%rd1, [soft_thresh_S_param_0];
	ld.param.f32 	%f1, [soft_thresh_S_param_1];
	ld.param.u64 	%rd2, [soft_thresh_S_param_2];
	ld.param.u32 	%r2, [soft_thresh_S_param_3];
	mov.u32 	%r3, %ctaid.x;
	mov.u32 	%r4, %ntid.x;
	mov.u32 	%r5, %tid.x;
	mad.lo.s32 	%r1, %r3, %r4, %r5;
	setp.ge.s32 	%p1, %r1, %r2;
	@%p1 bra 	$L__BB7_2;
	cvta.to.global.u64 	%rd3, %rd2;
	cvta.to.global.u64 	%rd4, %rd1;
	mul.wide.s32 	%rd5, %r1, 4;
	add.s64 	%rd6, %rd4, %rd5;
	ld.global.f32 	%f2, [%rd6];
	abs.f32 	%f3, %f2;
	sub.f32 	%f4, %f3, %f1;
	setp.gt.f32 	%p2, %f4, 0f00000000;
	setp.gt.f32 	%p3, %f2, 0f00000000;
	neg.f32 	%f5, %f4;
	selp.f32 	%f6, %f4, %f5, %p3;
	selp.f32 	%f7, %f6, 0f00000000, %p2;
	add.s64 	%rd7, %rd3, %rd5;
	st.global.f32 	[%rd7], %f7;
$L__BB7_2:
	ret;

}
	// .globl	updating_z_S
.visible .entry updating_z_S(
	.param .u64 .ptr .align 1 updating_z_S_param_0,
	.param .u64 .ptr .align 1 updating_z_S_param_1,
	.param .u64 .ptr .align 1 updating_z_S_param_2,
	.param .f32 updating_z_S_param_3,
	.param .f32 updating_z_S_param_4,
	.param .u32 updating_z_S_param_5
)
{
	.reg .pred 	%p<2>;
	.reg .b32 	%r<6>;
	.reg .b32 	%f<9>;
	.reg .b64 	%rd<11>;

	ld.param.u64 	%rd1, [updating_z_S_param_0];
	ld.param.u64 	%rd2, [updating_z_S_param_1];
	ld.param.u64 	%rd3, [updating_z_S_param_2];
	ld.param.f32 	%f1, [updating_z_S_param_3];
	ld.param.f32 	%f2, [updating_z_S_param_4];
	ld.param.u32 	%r2, [updating_z_S_param_5];
	mov.u32 	%r3, %ctaid.x;
	mov.u32 	%r4, %ntid.x;
	mov.u32 	%r5, %tid.x;
	mad.lo.s32 	%r1, %r3, %r4, %r5;
	setp.ge.s32 	%p1, %r1, %r2;
	@%p1 bra 	$L__BB8_2;
	cvta.to.global.u64 	%rd4, %rd2;
	cvta.to.global.u64 	%rd5, %rd3;
	cvta.to.global.u64 	%rd6, %rd1;
	mul.wide.s32 	%rd7, %r1, 4;
	add.s64 	%rd8, %rd4, %rd7;
	ld.global.f32 	%f3, [%rd8];
	add.f32 	%f4, %f1, 0fBF800000;
	div.rn.f32 	%f5, %f4, %f2;
	add.s64 	%rd9, %rd5, %rd7;
	ld.global.f32 	%f6, [%rd9];
	sub.f32 	%f7, %f3, %f6;
	fma.rn.f32 	%f8, %f5, %f7, %f3;
	add.s64 	%rd10, %rd6, %rd7;
	st.global.f32 	[%rd10], %f8;
$L__BB8_2:
	ret;

}
	// .globl	Saxpy
.visible .entry Saxpy(
	.param .f32 Saxpy_param_0,
	.param .u64 .ptr .align 1 Saxpy_param_1,
	.param .u64 .ptr .align 1 Saxpy_param_2,
	.param .u32 Saxpy_param_3
)
{
	.reg .pred 	%p<2>;
	.reg .b32 	%r<6>;
	.reg .b32 	%f<5>;
	.reg .b64 	%rd<8>;

	ld.param.f32 	%f1, [Saxpy_param_0];
	ld.param.u64 	%rd1, [Saxpy_param_1];
	ld.param.u64 	%rd2, [Saxpy_param_2];
	ld.param.u32 	%r2, [Saxpy_param_3];
	mov.u32 	%r3, %ctaid.x;
	mov.u32 	%r4, %ntid.x;
	mov.u32 	%r5, %tid.x;
	mad.lo.s32 	%r1, %r3, %r4, %r5;
	setp.ge.s32 	%p1, %r1, %r2;
	@%p1 bra 	$L__BB9_2;
	cvta.to.global.u64 	%rd3, %rd1;
	cvta.to.global.u64 	%rd4, %rd2;
	mul.wide.s32 	%rd5, %r1, 4;
	add.s64 	%rd6, %rd3, %rd5;
	ld.global.f32 	%f2, [%rd6];
	add.s64 	%rd7, %rd4, %rd5;
	ld.global.f32 	%f3, [%rd7];
	fma.rn.f32 	%f4, %f1, %f2, %f3;
	st.global.f32 	[%rd7], %f4;
$L__BB9_2:
	ret;

}
	// .globl	vec_prod_S
.visible .entry vec_prod_S(
	.param .u64 .ptr .align 1 vec_prod_S_param_0,
	.param .u64 .ptr .align 1 vec_prod_S_param_1,
	.param .u64 .ptr .align 1 vec_prod_S_param_2,
	.param .u32 vec_prod_S_param_3
)
{
	.reg .pred 	%p<2>;
	.reg .b32 	%r<6>;
	.reg .b32 	%f<4>;
	.reg .b64 	%rd<11>;

	ld.param.u64 	%rd1, [vec_prod_S_param_0];
	ld.param.u64 	%rd2, [vec_prod_S_param_1];
	ld.param.u64 	%rd3, [vec_prod_S_param_2];
	ld.param.u32 	%r2, [vec_prod_S_param_3];
	mov.u32 	%r3, %ntid.x;
	mov.u32 	%r4, %ctaid.x;
	mov.u32 	%r5, %tid.x;
	mad.lo.s32 	%r1, %r3, %r4, %r5;
	setp.ge.s32 	%p1, %r1, %r2;
	@%p1 bra 	$L__BB10_2;
	cvta.to.global.u64 	%rd4, %rd1;
	cvta.to.global.u64 	%rd5, %rd2;
	cvta.to.global.u64 	%rd6, %rd3;
	mul.wide.s32 	%rd7, %r1, 4;
	add.s64 	%rd8, %rd4, %rd7;
	ld.global.f32 	%f1, [%rd8];
	add.s64 	%rd9, %rd5, %rd7;
	ld.global.f32 	%f2, [%rd9];
	mul.f32 	%f3, %f1, %f2;
	add.s64 	%rd10, %rd6, %rd7;
	st.global.f32 	[%rd10], %f3;
$L__BB10_2:
	ret;

}
	// .globl	reduce_sum_S
.visible .entry reduce_sum_S(
	.param .u64 .ptr .align 1 reduce_sum_S_param_0,
	.param .u32 reduce_sum_S_param_1,
	.param .u32 reduce_sum_S_param_2
)
{
	.reg .pred 	%p<2>;
	.reg .b32 	%r<8>;
	.reg .b32 	%f<4>;
	.reg .b64 	%rd<7>;

	ld.param.u64 	%rd1, [reduce_sum_S_param_0];
	ld.param.u32 	%r3, [reduce_sum_S_param_1];
	ld.param.u32 	%r2, [reduce_sum_S_param_2];
	mov.u32 	%r4, %ctaid.x;
	mov.u32 	%r5, %ntid.x;
	mov.u32 	%r6, %tid.x;
	mad.lo.s32 	%r1, %r4, %r5, %r6;
	add.s32 	%r7, %r2, %r1;
	setp.ge.s32 	%p1, %r7, %r3;
	@%p1 bra 	$L__BB11_2;
	cvta.to.global.u64 	%rd2, %rd1;
	mul.wide.s32 	%rd3, %r1, 4;
	add.s64 	%rd4, %rd2, %rd3;
	ld.global.f32 	%f1, [%rd4];
	mul.wide.s32 	%rd5, %r2, 4;
	add.s64 	%rd6, %rd4, %rd5;
	ld.global.f32 	%f2, [%rd6];
	add.f32 	%f3, %f1, %f2;
	st.global.f32 	[%rd4], %f3;
$L__BB11_2:
	ret;

}


// ===== COMPILED SASS (sm_100) =====

	.target	sm_100

	.elftype	@"ET_EXEC"


//--------------------- .note.nv.tkinfo           --------------------------
	.section	.note.nv.tkinfo,"",@"SHT_NOTE"
	.sectionflags	@"SHF_NOTE_NV_TKINFO"
	.tkinfo
        /*0018*/ 	.word	0x00000002
        /*0030*/ 	.string	""
        /*0030*/ 	.string	"ptxas"
        /*0030*/ 	.string	"Cuda compilation tools, release 13.0, V13.0.88"
        /*0030*/ 	.string	"Build cuda_13.0.r13.0/compiler.36424714_0"
        /*0030*/ 	.string	"-arch sm_100 -m 64 "



//--------------------- .note.nv.cuinfo           --------------------------
	.section	.note.nv.cuinfo,"",@"SHT_NOTE"
	.sectionflags	@"SHF_NOTE_NV_CUINFO"
        /*0018*/ 	.short	0x0002
        /*001a*/ 	.short	0x0064
        /*001c*/ 	.short	0x0082
	.zero		2


//--------------------- .nv.info                  --------------------------
	.section	.nv.info,"",@"SHT_CUDA_INFO"
	.align	4


	//----- nvinfo : EIATTR_REGCOUNT
	.align		4
        /*0000*/ 	.byte	0x04, 0x2f
        /*0002*/ 	.short	(.L_1 - .L_0)
	.align		4
.L_0:
        /*0004*/ 	.word	index@(Dgemv)
        /*0008*/ 	.word	0x00000020


	//----- nvinfo : EIATTR_FRAME_SIZE
	.align		4
.L_1:
        /*000c*/ 	.byte	0x04, 0x11
        /*000e*/ 	.short	(.L_3 - .L_2)
	.align		4
.L_2:
        /*0010*/ 	.word	index@(Dgemv)
        /*0014*/ 	.word	0x00000000


	//----- nvinfo : EIATTR_REGCOUNT
	.align		4
.L_3:
        /*0018*/ 	.byte	0x04, 0x2f
        /*001a*/ 	.short	(.L_5 - .L_4)
	.align		4
.L_4:
        /*001c*/ 	.word	index@(soft_thresh_D)
        /*0020*/ 	.word	0x0000000e


	//----- nvinfo : EIATTR_FRAME_SIZE
	.align		4
.L_5:
        /*0024*/ 	.byte	0x04, 0x11
        /*0026*/ 	.short	(.L_7 - .L_6)
	.align		4
.L_6:
        /*0028*/ 	.word	index@(soft_thresh_D)
        /*002c*/ 	.word	0x00000000


	//----- nvinfo : EIATTR_REGCOUNT
	.align		4
.L_7:
        /*0030*/ 	.byte	0x04, 0x2f
        /*0032*/ 	.short	(.L_9 - .L_8)
	.align		4
.L_8:
        /*0034*/ 	.word	index@(updating_z_D)
        /*0038*/ 	.word	0x0000001c


	//----- nvinfo : EIATTR_FRAME_SIZE
	.align		4
.L_9:
        /*003c*/ 	.byte	0x04, 0x11
        /*003e*/ 	.short	(.L_11 - .L_10)
	.align		4
.L_10:
        /*0040*/ 	.word	index@($__internal_1_$__cuda_sm20_div_rn_f64_full)
        /*0044*/ 	.word	0x00000000


	//----- nvinfo : EIATTR_FRAME_SIZE
	.align		4
.L_11:
        /*0048*/ 	.byte	0x04, 0x11
        /*004a*/ 	.short	(.L_13 - .L_12)
	.align		4
.L_12:
        /*004c*/ 	.word	index@(updating_z_D)
        /*0050*/ 	.word	0x00000000


	//----- nvinfo : EIATTR_REGCOUNT
	.align		4
.L_13:
        /*0054*/ 	.byte	0x04, 0x2f
        /*0056*/ 	.short	(.L_15 - .L_14)
	.align		4
.L_14:
        /*0058*/ 	.word	index@(Daxpy)
        /*005c*/ 	.word	0x0000000c


	//----- nvinfo : EIATTR_FRAME_SIZE
	.align		4
.L_15:
        /*0060*/ 	.byte	0x04, 0x11
        /*0062*/ 	.short	(.L_17 - .L_16)
	.align		4
.L_16:
        /*0064*/ 	.word	index@(Daxpy)
        /*0068*/ 	.word	0x00000000


	//----- nvinfo : EIATTR_REGCOUNT
	.align		4
.L_17:
        /*006c*/ 	.byte	0x04, 0x2f
        /*006e*/ 	.short	(.L_19 - .L_18)
	.align		4
.L_18:
        /*0070*/ 	.word	index@(vec_prod_D)
        /*0074*/ 	.word	0x0000000e


	//----- nvinfo : EIATTR_FRAME_SIZE
	.align		4
.L_19:
        /*0078*/ 	.byte	0x04, 0x11
        /*007a*/ 	.short	(.L_21 - .L_20)
	.align		4
.L_20:
        /*007c*/ 	.word	index@(vec_prod_D)
        /*0080*/ 	.word	0x00000000


	//----- nvinfo : EIATTR_REGCOUNT
	.align		4
.L_21:
        /*0084*/ 	.byte	0x04, 0x2f
        /*0086*/ 	.short	(.L_23 - .L_22)
	.align		4
.L_22:
        /*0088*/ 	.word	index@(reduce_sum_D)
        /*008c*/ 	.word	0x0000000a


	//----- nvinfo : EIATTR_FRAME_SIZE
	.align		4
.L_23:
        /*0090*/ 	.byte	0x04, 0x11
        /*0092*/ 	.short	(.L_25 - .L_24)
	.align		4
.L_24:
        /*0094*/ 	.word	index@(reduce_sum_D)
        /*0098*/ 	.word	0x00000000


	//----- nvinfo : EIATTR_REGCOUNT
	.align		4
.L_25:
        /*009c*/ 	.byte	0x04, 0x2f
        /*009e*/ 	.short	(.L_27 - .L_26)
	.align		4
.L_26:
        /*00a0*/ 	.word	index@(Sgemv)
        /*00a4*/ 	.word	0x00000020


	//----- nvinfo : EIATTR_FRAME_SIZE
	.align		4
.L_27:
        /*00a8*/ 	.byte	0x04, 0x11
        /*00aa*/ 	.short	(.L_29 - .L_28)
	.align		4
.L_28:
        /*00ac*/ 	.word	index@(Sgemv)
        /*00b0*/ 	.word	0x00000000


	//----- nvinfo : EIATTR_REGCOUNT
	.align		4
.L_29:
        /*00b4*/ 	.byte	0x04, 0x2f
        /*00b6*/ 	.short	(.L_31 - .L_30)
	.align		4
.L_30:
        /*00b8*/ 	.word	index@(soft_thresh_S)
        /*00bc*/ 	.word	0x0000000a


	//----- nvinfo : EIATTR_FRAME_SIZE
	.align		4
.L_31:
        /*00c0*/ 	.byte	0x04, 0x11
        /*00c2*/ 	.short	(.L_33 - .L_32)
	.align		4
.L_32:
        /*00c4*/ 	.word	index@(soft_thresh_S)
        /*00c8*/ 	.word	0x00000000


	//----- nvinfo : EIATTR_REGCOUNT
	.align		4
.L_33:
        /*00cc*/ 	.byte	0x04, 0x2f
        /*00ce*/ 	.short	(.L_35 - .L_34)
	.align		4
.L_34:
        /*00d0*/ 	.word	index@(updating_z_S)
        /*00d4*/ 	.word	0x00000010


	//----- nvinfo : EIATTR_FRAME_SIZE
	.align		4
.L_35:
        /*00d8*/ 	.byte	0x04, 0x11
        /*00da*/ 	.short	(.L_37 - .L_36)
	.align		4
.L_36:
        /*00dc*/ 	.word	index@($__internal_0_$__cuda_sm3x_div_rn_noftz_f32_slowpath)
        /*00e0*/ 	.word	0x00000000


	//----- nvinfo : EIATTR_FRAME_SIZE
	.align		4
.L_37:
        /*00e4*/ 	.byte	0x04, 0x11
        /*00e6*/ 	.short	(.L_39 - .L_38)
	.align		4
.L_38:
        /*00e8*/ 	.word	index@(updating_z_S)
        /*00ec*/ 	.word	0x00000000


	//----- nvinfo : EIATTR_REGCOUNT
	.align		4
.L_39:
        /*00f0*/ 	.byte	0x04, 0x2f
        /*00f2*/ 	.short	(.L_41 - .L_40)
	.align		4
.L_40:
        /*00f4*/ 	.word	index@(Saxpy)
        /*00f8*/ 	.word	0x0000000a


	//----- nvinfo : EIATTR_FRAME_SIZE
	.align		4
.L_41:
        /*00fc*/ 	.byte	0x04, 0x11
        /*00fe*/ 	.short	(.L_43 - .L_42)
	.align		4
.L_42:
        /*0100*/ 	.word	index@(Saxpy)
        /*0104*/ 	.word	0x00000000


	//----- nvinfo : EIATTR_REGCOUNT
	.align		4
.L_43:
        /*0108*/ 	.byte	0x04, 0x2f
        /*010a*/ 	.short	(.L_45 - .L_44)
	.align		4
.L_44:
        /*010c*/ 	.word	index@(vec_prod_S)
        /*0110*/ 	.word	0x0000000c


	//----- nvinfo : EIATTR_FRAME_SIZE
	.align		4
.L_45:
        /*0114*/ 	.byte	0x04, 0x11
        /*0116*/ 	.short	(.L_47 - .L_46)
	.align		4
.L_46:
        /*0118*/ 	.word	index@(vec_prod_S)
        /*011c*/ 	.word	0x00000000


	//----- nvinfo : EIATTR_REGCOUNT
	.align		4
.L_47:
        /*0120*/ 	.byte	0x04, 0x2f
        /*0122*/ 	.short	(.L_49 - .L_48)
	.align		4
.L_48:
        /*0124*/ 	.word	index@(reduce_sum_S)
        /*0128*/ 	.word	0x0000000a


	//----- nvinfo : EIATTR_FRAME_SIZE
	.align		4
.L_49:
        /*012c*/ 	.byte	0x04, 0x11
        /*012e*/ 	.short	(.L_51 - .L_50)
	.align		4
.L_50:
        /*0130*/ 	.word	index@(reduce_sum_S)
        /*0134*/ 	.word	0x00000000


	//----- nvinfo : EIATTR_MIN_STACK_SIZE
	.align		4
.L_51:
        /*0138*/ 	.byte	0x04, 0x12
        /*013a*/ 	.short	(.L_53 - .L_52)
	.align		4
.L_52:
        /*013c*/ 	.word	index@(reduce_sum_S)
        /*0140*/ 	.word	0x00000000


	//----- nvinfo : EIATTR_MIN_STACK_SIZE
	.align		4
.L_53:
        /*0144*/ 	.byte	0x04, 0x12
        /*0146*/ 	.short	(.L_55 - .L_54)
	.align		4
.L_54:
        /*0148*/ 	.word	index@(vec_prod_S)
        /*014c*/ 	.word	0x00000000


	//----- nvinfo : EIATTR_MIN_STACK_SIZE
	.align		4
.L_55:
        /*0150*/ 	.byte	0x04, 0x12
        /*0152*/ 	.short	(.L_57 - .L_56)
	.align		4
.L_56:
        /*0154*/ 	.word	index@(Saxpy)
        /*0158*/ 	.word	0x00000000


	//----- nvinfo : EIATTR_MIN_STACK_SIZE
	.align		4
.L_57:
        /*015c*/ 	.byte	0x04, 0x12
        /*015e*/ 	.short	(.L_59 - .L_58)
	.align		4
.L_58:
        /*0160*/ 	.word	index@(updating_z_S)
        /*0164*/ 	.word	0x00000000


	//----- nvinfo : EIATTR_MIN_STACK_SIZE
	.align		4
.L_59:
        /*0168*/ 	.byte	0x04, 0x12
        /*016a*/ 	.short	(.L_61 - .L_60)
	.align		4
.L_60:
        /*016c*/ 	.word	index@(soft_thresh_S)
        /*0170*/ 	.word	0x00000000


	//----- nvinfo : EIATTR_MIN_STACK_SIZE
	.align		4
.L_61:
        /*0174*/ 	.byte	0x04, 0x12
        /*0176*/ 	.short	(.L_63 - .L_62)
	.align		4
.L_62:
        /*0178*/ 	.word	index@(Sgemv)
        /*017c*/ 	.word	0x00000000


	//----- nvinfo : EIATTR_MIN_STACK_SIZE
	.align		4
.L_63:
        /*0180*/ 	.byte	0x04, 0x12
        /*0182*/ 	.short	(.L_65 - .L_64)
	.align		4
.L_64:
        /*0184*/ 	.word	index@(reduce_sum_D)
        /*0188*/ 	.word	0x00000000


	//----- nvinfo : EIATTR_MIN_STACK_SIZE
	.align		4
.L_65:
        /*018c*/ 	.byte	0x04, 0x12
        /*018e*/ 	.short	(.L_67 - .L_66)
	.align		4
.L_66:
        /*0190*/ 	.word	index@(vec_prod_D)
        /*0194*/ 	.word	0x00000000


	//----- nvinfo : EIATTR_MIN_STACK_SIZE
	.align		4
.L_67:
        /*0198*/ 	.byte	0x04, 0x12
        /*019a*/ 	.short	(.L_69 - .L_68)
	.align		4
.L_68:
        /*019c*/ 	.word	index@(Daxpy)
        /*01a0*/ 	.word	0x00000000


	//----- nvinfo : EIATTR_MIN_STACK_SIZE
	.align		4
.L_69:
        /*01a4*/ 	.byte	0x04, 0x12
        /*01a6*/ 	.short	(.L_71 - .L_70)
	.align		4
.L_70:
        /*01a8*/ 	.word	index@(updating_z_D)
        /*01ac*/ 	.word	0x00000000


	//----- nvinfo : EIATTR_MIN_STACK_SIZE
	.align		4
.L_71:
        /*01b0*/ 	.byte	0x04, 0x12
        /*01b2*/ 	.short	(.L_73 - .L_72)
	.align		4
.L_72:
        /*01b4*/ 	.word	index@(soft_thresh_D)
        /*01b8*/ 	.word	0x00000000


	//----- nvinfo : EIATTR_MIN_STACK_SIZE
	.align		4
.L_73:
        /*01bc*/ 	.byte	0x04, 0x12
        /*01be*/ 	.short	(.L_75 - .L_74)
	.align		4
.L_74:
        /*01c0*/ 	.word	index@(Dgemv)
        /*01c4*/ 	.word	0x00000000
.L_75:


//--------------------- .nv.compat                --------------------------
	.section	.nv.compat,"",@"SHT_CUDA_COMPAT_INFO"
	.align	4
        /*0000*/ 	.byte	0x02, 0x09, 0x00, 0x00, 0x02, 0x02, 0x01, 0x00, 0x02, 0x05, 0x05, 0x00, 0x03, 0x07, 0x01, 0x01
        /*0010*/ 	.byte	0x02, 0x03, 0x00, 0x00, 0x02, 0x06, 0x01, 0x00, 0x04, 0x0b, 0x08, 0x00, 0x01, 0x00, 0x00, 0x00
        /*0020*/ 	.byte	0x00, 0x00, 0x00, 0x00


//--------------------- .nv.info.reduce_sum_S     --------------------------
	.section	.nv.info.reduce_sum_S,"",@"SHT_CUDA_INFO"
	.sectionflags	@""
	.align	4


	//----- nvinfo : EIATTR_CUDA_API_VERSION
	.align		4
        /*0000*/ 	.byte	0x04, 0x37
        /*0002*/ 	.short	(.L_77 - .L_76)
.L_76:
        /*0004*/ 	.word	0x00000082


	//----- nvinfo : EIATTR_KPARAM_INFO
	.align		4
.L_77:
        /*0008*/ 	.byte	0x04, 0x17
        /*000a*/ 	.short	(.L_79 - .L_78)
.L_78:
        /*000c*/ 	.word	0x00000000
        /*0010*/ 	.short	0x0002
        /*0012*/ 	.short	0x000c
        /*0014*/ 	.byte	0x00, 0xf0, 0x11, 0x00


	//----- nvinfo : EIATTR_KPARAM_INFO
	.align		4
.L_79:
        /*0018*/ 	.byte	0x04, 0x17
        /*001a*/ 	.short	(.L_81 - .L_80)
.L_80:
        /*001c*/ 	.word	0x00000000
        /*0020*/ 	.short	0x0001
        /*0022*/ 	.short	0x0008
        /*0024*/ 	.byte	0x00, 0xf0, 0x11, 0x00


	//----- nvinfo : EIATTR_KPARAM_INFO
	.align		4
.L_81:
        /*0028*/ 	.byte	0x04, 0x17
        /*002a*/ 	.short	(.L_83 - .L_82)
.L_82:
        /*002c*/ 	.word	0x00000000
        /*0030*/ 	.short	0x0000
        /*0032*/ 	.short	0x0000
        /*0034*/ 	.byte	0x00, 0xf5, 0x21, 0x00


	//----- nvinfo : EIATTR_SPARSE_MMA_MASK
	.align		4
.L_83:
        /*0038*/ 	.byte	0x03, 0x50
        /*003a*/ 	.short	0x0000


	//----- nvinfo : EIATTR_MAXREG_COUNT
	.align		4
        /*003c*/ 	.byte	0x03, 0x1b
        /*003e*/ 	.short	0x00ff


	//----- nvinfo : EIATTR_MERCURY_ISA_VERSION
	.align		4
        /*0040*/ 	.byte	0x03, 0x5f
        /*0042*/ 	.short	0x0101


	//----- nvinfo : EIATTR_VRC_CTA_INIT_COUNT
	.align		4
        /*0044*/ 	.byte	0x02, 0x4a
	.zero		1
	.zero		1


	//----- nvinfo : EIATTR_EXIT_INSTR_OFFSETS
	.align		4
        /*0048*/ 	.byte	0x04, 0x1c
        /*004a*/ 	.short	(.L_85 - .L_84)


	//   ....[0]....
.L_84:
        /*004c*/ 	.word	0x00000080


	//   ....[1]....
        /*0050*/ 	.word	0x00000110


	//----- nvinfo : EIATTR_CBANK_PARAM_SIZE
	.align		4
.L_85:
        /*0054*/ 	.byte	0x03, 0x19
        /*0056*/ 	.short	0x0010


	//----- nvinfo : EIATTR_PARAM_CBANK
	.align		4
        /*0058*/ 	.byte	0x04, 0x0a
        /*005a*/ 	.short	(.L_87 - .L_86)
	.align		4
.L_86:
        /*005c*/ 	.word	index@(.nv.constant0.reduce_sum_S)
        /*0060*/ 	.short	0x0380
        /*0062*/ 	.short	0x0010


	//----- nvinfo : EIATTR_SW_WAR
	.align		4
.L_87:
        /*0064*/ 	.byte	0x04, 0x36
        /*0066*/ 	.short	(.L_89 - .L_88)
.L_88:
        /*0068*/ 	.word	0x00000008
.L_89:


//--------------------- .nv.info.vec_prod_S       --------------------------
	.section	.nv.info.vec_prod_S,"",@"SHT_CUDA_INFO"
	.sectionflags	@""
	.align	4


	//----- nvinfo : EIATTR_CUDA_API_VERSION
	.align		4
        /*0000*/ 	.byte	0x04, 0x37
        /*0002*/ 	.short	(.L_91 - .L_90)
.L_90:
        /*0004*/ 	.word	0x00000082


	//----- nvinfo : EIATTR_KPARAM_INFO
	.align		4
.L_91:
        /*0008*/ 	.byte	0x04, 0x17
        /*000a*/ 	.short	(.L_93 - .L_92)
.L_92:
        /*000c*/ 	.word	0x00000000
        /*0010*/ 	.short	0x0003
        /*0012*/ 	.short	0x0018
        /*0014*/ 	.byte	0x00, 0xf0, 0x11, 0x00


	//----- nvinfo : EIATTR_KPARAM_INFO
	.align		4
.L_93:
        /*0018*/ 	.byte	0x04, 0x17
        /*001a*/ 	.short	(.L_95 - .L_94)
.L_94:
        /*001c*/ 	.word	0x00000000
        /*0020*/ 	.short	0x0002
        /*0022*/ 	.short	0x0010
        /*0024*/ 	.byte	0x00, 0xf5, 0x21, 0x00


	//----- nvinfo : EIATTR_KPARAM_INFO
	.align		4
.L_95:
        /*0028*/ 	.byte	0x04, 0x17
        /*002a*/ 	.short	(.L_97 - .L_96)
.L_96:
        /*002c*/ 	.word	0x00000000
        /*0030*/ 	.short	0x0001
        /*0032*/ 	.short	0x0008
        /*0034*/ 	.byte	0x00, 0xf5, 0x21, 0x00


	//----- nvinfo : EIATTR_KPARAM_INFO
	.align		4
.L_97:
        /*0038*/ 	.byte	0x04, 0x17
        /*003a*/ 	.short	(.L_99 - .L_98)
.L_98:
        /*003c*/ 	.word	0x00000000
        /*0040*/ 	.short	0x0000
        /*0042*/ 	.short	0x0000
        /*0044*/ 	.byte	0x00, 0xf5, 0x21, 0x00


	//----- nvinfo : EIATTR_SPARSE_MMA_MASK
	.align		4
.L_99:
        /*0048*/ 	.byte	0x03, 0x50
        /*004a*/ 	.short	0x0000


	//----- nvinfo : EIATTR_MAXREG_COUNT
	.align		4
        /*004c*/ 	.byte	0x03, 0x1b
        /*004e*/ 	.short	0x00ff


	//----- nvinfo : EIATTR_MERCURY_ISA_VERSION
	.align		4
        /*0050*/ 	.byte	0x03, 0x5f
        /*0052*/ 	.short	0x0101


	//----- nvinfo : EIATTR_VRC_CTA_INIT_COUNT
	.align		4
        /*0054*/ 	.byte	0x02, 0x4a
	.zero		1
	.zero		1


	//----- nvinfo : EIATTR_EXIT_INSTR_OFFSETS
	.align		4
        /*0058*/ 	.byte	0x04, 0x1c
        /*005a*/ 	.short	(.L_101 - .L_100)


	//   ....[0]....
.L_100:
        /*005c*/ 	.word	0x00000070


	//   ....[1]....
        /*0060*/ 	.word	0x00000130


	//----- nvinfo : EIATTR_CBANK_PARAM_SIZE
	.align		4
.L_101:
        /*0064*/ 	.byte	0x03, 0x19
        /*0066*/ 	.short	0x001c


	//----- nvinfo : EIATTR_PARAM_CBANK
	.align		4
        /*0068*/ 	.byte	0x04, 0x0a
        /*006a*/ 	.short	(.L_103 - .L_102)
	.align		4
.L_102:
        /*006c*/ 	.word	index@(.nv.constant0.vec_prod_S)
        /*0070*/ 	.short	0x0380
        /*0072*/ 	.short	0x001c


	//----- nvinfo : EIATTR_SW_WAR
	.align		4
.L_103:
        /*0074*/ 	.byte	0x04, 0x36
        /*0076*/ 	.short	(.L_105 - .L_104)
.L_104:
        /*0078*/ 	.word	0x00000008
.L_105:


//--------------------- .nv.info.Saxpy            --------------------------
	.section	.nv.info.Saxpy,"",@"SHT_CUDA_INFO"
	.sectionflags	@""
	.align	4


	//----- nvinfo : EIATTR_CUDA_API_VERSION
	.align		4
        /*0000*/ 	.byte	0x04, 0x37
        /*0002*/ 	.short	(.L_107 - .L_106)
.L_106:
        /*0004*/ 	.word	0x00000082


	//----- nvinfo : EIATTR_KPARAM_INFO
	.align		4
.L_107:
        /*0008*/ 	.byte	0x04, 0x17
        /*000a*/ 	.short	(.L_109 - .L_108)
.L_108:
        /*000c*/ 	.word	0x00000000
        /*0010*/ 	.short	0x0003
        /*0012*/ 	.short	0x0018
        /*0014*/ 	.byte	0x00, 0xf0, 0x11, 0x00


	//----- nvinfo : EIATTR_KPARAM_INFO
	.align		4
.L_109:
        /*0018*/ 	.byte	0x04, 0x17
        /*001a*/ 	.short	(.L_111 - .L_110)
.L_110:
        /*001c*/ 	.word	0x00000000
        /*0020*/ 	.short	0x0002
        /*0022*/ 	.short	0x0010
        /*0024*/ 	.byte	0x00, 0xf5, 0x21, 0x00


	//----- nvinfo : EIATTR_KPARAM_INFO
	.align		4
.L_111:
        /*0028*/ 	.byte	0x04, 0x17
        /*002a*/ 	.short	(.L_113 - .L_112)
.L_112:
        /*002c*/ 	.word	0x00000000
        /*0030*/ 	.short	0x0001
        /*0032*/ 	.short	0x0008
        /*0034*/ 	.byte	0x00, 0xf5, 0x21, 0x00


	//----- nvinfo : EIATTR_KPARAM_INFO
	.align		4
.L_113:
        /*0038*/ 	.byte	0x04, 0x17
        /*003a*/ 	.short	(.L_115 - .L_114)
.L_114:
        /*003c*/ 	.word	0x00000000
        /*0040*/ 	.short	0x0000
        /*0042*/ 	.short	0x0000
        /*0044*/ 	.byte	0x00, 0xf0, 0x11, 0x00


	//----- nvinfo : EIATTR_SPARSE_MMA_MASK
	.align		4
.L_115:
        /*0048*/ 	.byte	0x03, 0x50
        /*004a*/ 	.short	0x0000


	//----- nvinfo : EIATTR_MAXREG_COUNT
	.align		4
        /*004c*/ 	.byte	0x03, 0x1b
        /*004e*/ 	.short	0x00ff


	//----- nvinfo : EIATTR_MERCURY_ISA_VERSION
	.align		4
        /*0050*/ 	.byte	0x03, 0x5f
        /*0052*/ 	.short	0x0101


	//----- nvinfo : EIATTR_VRC_CTA_INIT_COUNT
	.align		4
        /*0054*/ 	.byte	0x02, 0x4a
	.zero		1
	.zero		1


	//----- nvinfo : EIATTR_EXIT_INSTR_OFFSETS
	.align		4
        /*0058*/ 	.byte	0x04, 0x1c
        /*005a*/ 	.short	(.L_117 - .L_116)


	//   ....[0]....
.L_116:
        /*005c*/ 	.word	0x00000070


	//   ....[1]....
        /*0060*/ 	.word	0x00000120


	//----- nvinfo : EIATTR_CBANK_PARAM_SIZE
	.align		4
.L_117:
        /*0064*/ 	.byte	0x03, 0x19
        /*0066*/ 	.short	0x001c


	//----- nvinfo : EIATTR_PARAM_CBANK
	.align		4
        /*0068*/ 	.byte	0x04, 0x0a
        /*006a*/ 	.short	(.L_119 - .L_118)
	.align		4
.L_118:
        /*006c*/ 	.word	index@(.nv.constant0.Saxpy)
        /*0070*/ 	.short	0x0380
        /*0072*/ 	.short	0x001c


	//----- nvinfo : EIATTR_SW_WAR
	.align		4
.L_119:
        /*0074*/ 	.byte	0x04, 0x36
        /*0076*/ 	.short	(.L_121 - .L_120)
.L_120:
        /*0078*/ 	.word	0x00000008
.L_121:


//--------------------- .nv.info.updating_z_S     --------------------------
	.section	.nv.info.updating_z_S,"",@"SHT_CUDA_INFO"
	.sectionflags	@""
	.align	4


	//----- nvinfo : EIATTR_CUDA_API_VERSION
	.align		4
        /*0000*/ 	.byte	0x04, 0x37
        /*0002*/ 	.short	(.L_123 - .L_122)
.L_122:
        /*0004*/ 	.word	0x00000082


	//----- nvinfo : EIATTR_KPARAM_INFO
	.align		4
.L_123:
        /*0008*/ 	.byte	0x04, 0x17
        /*000a*/ 	.short	(.L_125 - .L_124)
.L_124:
        /*000c*/ 	.word	0x00000000
        /*0010*/ 	.short	0x0005
        /*0012*/ 	.short	0x0020
        /*0014*/ 	.byte	0x00, 0xf0, 0x11, 0x00


	//----- nvinfo : EIATTR_KPARAM_INFO
	.align		4
.L_125:
        /*0018*/ 	.byte	0x04, 0x17
        /*001a*/ 	.short	(.L_127 - .L_126)
.L_126:
        /*001c*/ 	.word	0x00000000
        /*0020*/ 	.short	0x0004
        /*0022*/ 	.short	0x001c
        /*0024*/ 	.byte	0x00, 0xf0, 0x11, 0x00


	//----- nvinfo : EIATTR_KPARAM_INFO
	.align		4
.L_127:
        /*0028*/ 	.byte	0x04, 0x17
        /*002a*/ 	.short	(.L_129 - .L_128)
.L_128:
        /*002c*/ 	.word	0x00000000
        /*0030*/ 	.short	0x0003
        /*0032*/ 	.short	0x0018
        /*0034*/ 	.byte	0x00, 0xf0, 0x11, 0x00


	//----- nvinfo : EIATTR_KPARAM_INFO
	.align		4
.L_129:
        /*0038*/ 	.byte	0x04, 0x17
        /*003a*/ 	.short	(.L_131 - .L_130)
.L_130:
        /*003c*/ 	.word	0x00000000
        /*0040*/ 	.short	0x0002
        /*0042*/ 	.short	0x0010
        /*0044*/ 	.byte	0x00, 0xf5, 0x21, 0x00


	//----- nvinfo : EIATTR_KPARAM_INFO
	.align		4
.L_131:
        /*0048*/ 	.byte	0x04, 0x17
        /*004a*/ 	.short	(.L_133 - .L_132)
.L_132:
        /*004c*/ 	.word	0x00000000
        /*0050*/ 	.short	0x0001
        /*0052*/ 	.short	0x0008
        /*0054*/ 	.byte	0x00, 0xf5, 0x21, 0x00


	//----- nvinfo : EIATTR_KPARAM_INFO
	.align		4
.L_133:
        /*0058*/ 	.byte	0x04, 0x17
        /*005a*/ 	.short	(.L_135 - .L_134)
.L_134:
        /*005c*/ 	.word	0x00000000
        /*0060*/ 	.short	0x0000
        /*0062*/ 	.short	0x0000
        /*0064*/ 	.byte	0x00, 0xf5, 0x21, 0x00


	//----- nvinfo : EIATTR_SPARSE_MMA_MASK
	.align		4
.L_135:
        /*0068*/ 	.byte	0x03, 0x50
        /*006a*/ 	.short	0x0000


	//----- nvinfo : EIATTR_MAXREG_COUNT
	.align		4
        /*006c*/ 	.byte	0x03, 0x1b
        /*006e*/ 	.short	0x00ff


	//----- nvinfo : EIATTR_MERCURY_ISA_VERSION
	.align		4
        /*0070*/ 	.byte	0x03, 0x5f
        /*0072*/ 	.short	0x0101


	//----- nvinfo : EIATTR_VRC_CTA_INIT_COUNT
	.align		4
        /*0074*/ 	.byte	0x02, 0x4a
	.zero		1
	.zero		1


	//----- nvinfo : EIATTR_EXIT_INSTR_OFFSETS
	.align		4
        /*0078*/ 	.byte	0x04, 0x1c
        /*007a*/ 	.short	(.L_137 - .L_136)


	//   ....[0]....
.L_136:
        /*007c*/ 	.word	0x00000070


	//   ....[1]....
        /*0080*/ 	.word	0x00000210


	//----- nvinfo : EIATTR_CRS_STACK_SIZE
	.align		4
.L_137:
        /*0084*/ 	.byte	0x04, 0x1e
        /*0086*/ 	.short	(.L_139 - .L_138)
.L_138:
        /*0088*/ 	.word	0x00000000


	//----- nvinfo : EIATTR_CBANK_PARAM_SIZE
	.align		4
.L_139:
        /*008c*/ 	.byte	0x03, 0x19
        /*008e*/ 	.short	0x0024


	//----- nvinfo : EIATTR_PARAM_CBANK
	.align		4
        /*0090*/ 	.byte	0x04, 0x0a
        /*0092*/ 	.short	(.L_141 - .L_140)
	.align		4
.L_140:
        /*0094*/ 	.word	index@(.nv.constant0.updating_z_S)
        /*0098*/ 	.short	0x0380
        /*009a*/ 	.short	0x0024


	//----- nvinfo : EIATTR_SW_WAR
	.align		4
.L_141:
        /*009c*/ 	.byte	0x04, 0x36
        /*009e*/ 	.short	(.L_143 - .L_142)
.L_142:
        /*00a0*/ 	.word	0x00000008
.L_143:


//--------------------- .nv.info.soft_thresh_S    --------------------------
	.section	.nv.info.soft_thresh_S,"",@"SHT_CUDA_INFO"
	.sectionflags	@""
	.align	4


	//----- nvinfo : EIATTR_CUDA_API_VERSION
	.align		4
        /*0000*/ 	.byte	0x04, 0x37
        /*0002*/ 	.short	(.L_145 - .L_144)
.L_144:
        /*0004*/ 	.word	0x00000082


	//----- nvinfo : EIATTR_KPARAM_INFO
	.align		4
.L_145:
        /*0008*/ 	.byte	0x04, 0x17
        /*000a*/ 	.short	(.L_147 - .L_146)
.L_146:
        /*000c*/ 	.word	0x00000000
        /*0010*/ 	.short	0x0003
        /*0012*/ 	.short	0x0018
        /*0014*/ 	.byte	0x00, 0xf0, 0x11, 0x00


	//----- nvinfo : EIATTR_KPARAM_INFO
	.align		4
.L_147:
        /*0018*/ 	.byte	0x04, 0x17
        /*001a*/ 	.short	(.L_149 - .L_148)
.L_148:
        /*001c*/ 	.word	0x00000000
        /*0020*/ 	.short	0x0002
        /*0022*/ 	.short	0x0010
        /*0024*/ 	.byte	0x00, 0xf5, 0x21, 0x00


	//----- nvinfo : EIATTR_KPARAM_INFO
	.align		4
.L_149:
        /*0028*/ 	.byte	0x04, 0x17
        /*002a*/ 	.short	(.L_151 - .L_150)
.L_150:
        /*002c*/ 	.word	0x00000000
        /*0030*/ 	.short	0x0001
        /*0032*/ 	.short	0x0008
        /*0034*/ 	.byte	0x00, 0xf0, 0x11, 0x00


	//----- nvinfo : EIATTR_KPARAM_INFO
	.align		4
.L_151:
        /*0038*/ 	.byte	0x04, 0x17
        /*003a*/ 	.short	(.L_153 - .L_152)
.L_152:
        /*003c*/ 	.word	0x00000000
        /*0040*/ 	.short	0x0000
        /*0042*/ 	.short	0x0000
        /*0044*/ 	.byte	0x00, 0xf5, 0x21, 0x00


	//----- nvinfo : EIATTR_SPARSE_MMA_MASK
	.align		4
.L_153:
        /*0048*/ 	.byte	0x03, 0x50
        /*004a*/ 	.short	0x0000


	//----- nvinfo : EIATTR_MAXREG_COUNT
	.align		4
        /*004c*/ 	.byte	0x03, 0x1b
        /*004e*/ 	.short	0x00ff


	//----- nvinfo : EIATTR_MERCURY_ISA_VERSION
	.align		4
        /*0050*/ 	.byte	0x03, 0x5f
        /*0052*/ 	.short	0x0101


	//----- nvinfo : EIATTR_VRC_CTA_INIT_COUNT
	.align		4
        /*0054*/ 	.byte	0x02, 0x4a
	.zero		1
	.zero		1


	//----- nvinfo : EIATTR_EXIT_INSTR_OFFSETS
	.align		4
        /*0058*/ 	.byte	0x04, 0x1c
        /*005a*/ 	.short	(.L_155 - .L_154)


	//   ....[0]....
.L_154:
        /*005c*/ 	.word	0x00000070


	//   ....[1]....
        /*0060*/ 	.word	0x00000150


	//----- nvinfo : EIATTR_CBANK_PARAM_SIZE
	.align		4
.L_155:
        /*0064*/ 	.byte	0x03, 0x19
        /*0066*/ 	.short	0x001c


	//----- nvinfo : EIATTR_PARAM_CBANK
	.align		4
        /*0068*/ 	.byte	0x04, 0x0a
        /*006a*/ 	.short	(.L_157 - .L_156)
	.align		4
.L_156:
        /*006c*/ 	.word	index@(.nv.constant0.soft_thresh_S)
        /*0070*/ 	.short	0x0380
        /*0072*/ 	.short	0x001c


	//----- nvinfo : EIATTR_SW_WAR
	.align		4
.L_157:
        /*0074*/ 	.byte	0x04, 0x36
        /*0076*/ 	.short	(.L_159 - .L_158)
.L_158:
        /*0078*/ 	.word	0x00000008
.L_159:


//--------------------- .nv.info.Sgemv            --------------------------
	.section	.nv.info.Sgemv,"",@"SHT_CUDA_INFO"
	.sectionflags	@""
	.align	4


	//----- nvinfo : EIATTR_CUDA_API_VERSION
	.align		4
        /*0000*/ 	.byte	0x04, 0x37
        /*0002*/ 	.short	(.L_161 - .L_160)
.L_160:
        /*0004*/ 	.word	0x00000082


	//----- nvinfo : EIATTR_KPARAM_INFO
	.align		4
.L_161:
        /*0008*/ 	.byte	0x04, 0x17
        /*000a*/ 	.short	(.L_163 - .L_162)
.L_162:
        /*000c*/ 	.word	0x00000000
        /*0010*/ 	.short	0x0006
        /*0012*/ 	.short	0x0028
        /*0014*/ 	.byte	0x00, 0xf0, 0x05, 0x00


	//----- nvinfo : EIATTR_KPARAM_INFO
	.align		4
.L_163:
        /*0018*/ 	.byte	0x04, 0x17
        /*001a*/ 	.short	(.L_165 - .L_164)
.L_164:
        /*001c*/ 	.word	0x00000000
        /*0020*/ 	.short	0x0005
        /*0022*/ 	.short	0x0024
        /*0024*/ 	.byte	0x00, 0xf0, 0x11, 0x00


	//----- nvinfo : EIATTR_KPARAM_INFO
	.align		4
.L_165:
        /*0028*/ 	.byte	0x04, 0x17
        /*002a*/ 	.short	(.L_167 - .L_166)
.L_166:
        /*002c*/ 	.word	0x00000000
        /*0030*/ 	.short	0x0004
        /*0032*/ 	.short	0x0020
        /*0034*/ 	.byte	0x00, 0xf0, 0x11, 0x00


	//----- nvinfo : EIATTR_KPARAM_INFO
	.align		4
.L_167:
        /*0038*/ 	.byte	0x04, 0x17
        /*003a*/ 	.short	(.L_169 - .L_168)
.L_168:
        /*003c*/ 	.word	0x00000000
        /*0040*/ 	.short	0x0003
        /*0042*/ 	.short	0x0018
        /*0044*/ 	.byte	0x00, 0xf5, 0x21, 0x00


	//----- nvinfo : EIATTR_KPARAM_INFO
	.align		4
.L_169:
        /*0048*/ 	.byte	0x04, 0x17
        /*004a*/ 	.short	(.L_171 - .L_170)
.L_170:
        /*004c*/ 	.word	0x00000000
        /*0050*/ 	.short	0x0002
        /*0052*/ 	.short	0x0010
        /*0054*/ 	.byte	0x00, 0xf5, 0x21, 0x00


	//----- nvinfo : EIATTR_KPARAM_INFO
	.align		4
.L_171:
        /*0058*/ 	.byte	0x04, 0x17
        /*005a*/ 	.short	(.L_173 - .L_172)
.L_172:
        /*005c*/ 	.word	0x00000000
        /*0060*/ 	.short	0x0001
        /*0062*/ 	.short	0x0008
        /*0064*/ 	.byte	0x00, 0xf5, 0x21, 0x00


	//----- nvinfo : EIATTR_KPARAM_INFO
	.align		4
.L_173:
        /*0068*/ 	.byte	0x04, 0x17
        /*006a*/ 	.short	(.L_175 - .L_174)
.L_174:
        /*006c*/ 	.word	0x00000000
        /*0070*/ 	.short	0x0000
        /*0072*/ 	.short	0x0000
        /*0074*/ 	.byte	0x00, 0xf0, 0x11, 0x00


	//----- nvinfo : EIATTR_SPARSE_MMA_MASK
	.align		4
.L_175:
        /*0078*/ 	.byte	0x03, 0x50
        /*007a*/ 	.short	0x0000


	//----- nvinfo : EIATTR_MAXREG_COUNT
	.align		4
        /*007c*/ 	.byte	0x03, 0x1b
        /*007e*/ 	.short	0x00ff


	//----- nvinfo : EIATTR_MERCURY_ISA_VERSION
	.align		4
        /*0080*/ 	.byte	0x03, 0x5f
        /*0082*/ 	.short	0x0101


	//----- nvinfo : EIATTR_VRC_CTA_INIT_COUNT
	.align		4
        /*0084*/ 	.byte	0x02, 0x4a
	.zero		1
	.zero		1


	//----- nvinfo : EIATTR_EXIT_INSTR_OFFSETS
	.align		4
        /*0088*/ 	.byte	0x04, 0x1c
        /*008a*/ 	.short	(.L_177 - .L_176)


	//   ....[0]....
.L_176:
        /*008c*/ 	.word	0x000000c0


	//   ....[1]....
        /*0090*/ 	.word	0x00000b20


	//   ....[2]....
        /*0094*/ 	.word	0x00000b50


	//   ....[3]....
        /*0098*/ 	.word	0x000016d0


	//----- nvinfo : EIATTR_CBANK_PARAM_SIZE
	.align		4
.L_177:
        /*009c*/ 	.byte	0x03, 0x19
        /*009e*/ 	.short	0x0029


	//----- nvinfo : EIATTR_PARAM_CBANK
	.align		4
        /*00a0*/ 	.byte	0x04, 0x0a
        /*00a2*/ 	.short	(.L_179 - .L_178)
	.align		4
.L_178:
        /*00a4*/ 	.word	index@(.nv.constant0.Sgemv)
        /*00a8*/ 	.short	0x0380
        /*00aa*/ 	.short	0x0029


	//----- nvinfo : EIATTR_SW_WAR
	.align		4
.L_179:
        /*00ac*/ 	.byte	0x04, 0x36
        /*00ae*/ 	.short	(.L_181 - .L_180)
.L_180:
        /*00b0*/ 	.word	0x00000008
.L_181:


//--------------------- .nv.info.reduce_sum_D     --------------------------
	.section	.nv.info.reduce_sum_D,"",@"SHT_CUDA_INFO"
	.sectionflags	@""
	.align	4


	//----- nvinfo : EIATTR_CUDA_API_VERSION
	.align		4
        /*0000*/ 	.byte	0x04, 0x37
        /*0002*/ 	.short	(.L_183 - .L_182)
.L_182:
        /*0004*/ 	.word	0x00000082


	//----- nvinfo : EIATTR_KPARAM_INFO
	.align		4
.L_183:
        /*0008*/ 	.byte	0x04, 0x17
        /*000a*/ 	.short	(.L_185 - .L_184)
.L_184:
        /*000c*/ 	.word	0x00000000
        /*0010*/ 	.short	0x0002
        /*0012*/ 	.short	0x000c
        /*0014*/ 	.byte	0x00, 0xf0, 0x11, 0x00


	//----- nvinfo : EIATTR_KPARAM_INFO
	.align		4
.L_185:
        /*0018*/ 	.byte	0x04, 0x17
        /*001a*/ 	.short	(.L_187 - .L_186)
.L_186:
        /*001c*/ 	.word	0x00000000
        /*0020*/ 	.short	0x0001
        /*0022*/ 	.short	0x0008
        /*0024*/ 	.byte	0x00, 0xf0, 0x11, 0x00


	//----- nvinfo : EIATTR_KPARAM_INFO
	.align		4
.L_187:
        /*0028*/ 	.byte	0x04, 0x17
        /*002a*/ 	.short	(.L_189 - .L_188)
.L_188:
        /*002c*/ 	.word	0x00000000
        /*0030*/ 	.short	0x0000
        /*0032*/ 	.short	0x0000
        /*0034*/ 	.byte	0x00, 0xf5, 0x21, 0x00


	//----- nvinfo : EIATTR_SPARSE_MMA_MASK
	.align		4
.L_189:
        /*0038*/ 	.byte	0x03, 0x50
        /*003a*/ 	.short	0x0000


	//----- nvinfo : EIATTR_MAXREG_COUNT
	.align		4
        /*003c*/ 	.byte	0x03, 0x1b
        /*003e*/ 	.short	0x00ff


	//----- nvinfo : EIATTR_MERCURY_ISA_VERSION
	.align		4
        /*0040*/ 	.byte	0x03, 0x5f
        /*0042*/ 	.short	0x0101


	//----- nvinfo : EIATTR_VRC_CTA_INIT_COUNT
	.align		4
        /*0044*/ 	.byte	0x02, 0x4a
	.zero		1
	.zero		1


	//----- nvinfo : EIATTR_EXIT_INSTR_OFFSETS
	.align		4
        /*0048*/ 	.byte	0x04, 0x1c
        /*004a*/ 	.short	(.L_191 - .L_190)


	//   ....[0]....
.L_190:
        /*004c*/ 	.word	0x00000080


	//   ....[1]....
        /*0050*/ 	.word	0x00000110


	//----- nvinfo : EIATTR_CBANK_PARAM_SIZE
	.align		4
.L_191:
        /*0054*/ 	.byte	0x03, 0x19
        /*0056*/ 	.short	0x0010


	//----- nvinfo : EIATTR_PARAM_CBANK
	.align		4
        /*0058*/ 	.byte	0x04, 0x0a
        /*005a*/ 	.short	(.L_193 - .L_192)
	.align		4
.L_192:
        /*005c*/ 	.word	index@(.nv.constant0.reduce_sum_D)
        /*0060*/ 	.short	0x0380
        /*0062*/ 	.short	0x0010


	//----- nvinfo : EIATTR_SW_WAR
	.align		4
.L_193:
        /*0064*/ 	.byte	0x04, 0x36
        /*0066*/ 	.short	(.L_195 - .L_194)
.L_194:
        /*0068*/ 	.word	0x00000008
.L_195:


//--------------------- .nv.info.vec_prod_D       --------------------------
	.section	.nv.info.vec_prod_D,"",@"SHT_CUDA_INFO"
	.sectionflags	@""
	.align	4


	//----- nvinfo : EIATTR_CUDA_API_VERSION
	.align		4
        /*0000*/ 	.byte	0x04, 0x37
        /*0002*/ 	.short	(.L_197 - .L_196)
.L_196:
        /*0004*/ 	.word	0x00000082


	//----- nvinfo : EIATTR_KPARAM_INFO
	.align		4
.L_197:
        /*0008*/ 	.byte	0x04, 0x17
        /*000a*/ 	.short	(.L_199 - .L_198)
.L_198:
        /*000c*/ 	.word	0x00000000
        /*0010*/ 	.short	0x0003
        /*0012*/ 	.short	0x0018
        /*0014*/ 	.byte	0x00, 0xf0, 0x11, 0x00


	//----- nvinfo : EIATTR_KPARAM_INFO
	.align		4
.L_199:
        /*0018*/ 	.byte	0x04, 0x17
        /*001a*/ 	.short	(.L_201 - .L_200)
.L_200:
        /*001c*/ 	.word	0x00000000
        /*0020*/ 	.short	0x0002
        /*0022*/ 	.short	0x0010
        /*0024*/ 	.byte	0x00, 0xf5, 0x21, 0x00


	//----- nvinfo : EIATTR_KPARAM_INFO
	.align		4
.L_201:
        /*0028*/ 	.byte	0x04, 0x17
        /*002a*/ 	.short	(.L_203 - .L_202)
.L_202:
        /*002c*/ 	.word	0x00000000
        /*0030*/ 	.short	0x0001
        /*0032*/ 	.short	0x0008
        /*0034*/ 	.byte	0x00, 0xf5, 0x21, 0x00


	//----- nvinfo : EIATTR_KPARAM_INFO
	.align		4
.L_203:
        /*0038*/ 	.byte	0x04, 0x17
        /*003a*/ 	.short	(.L_205 - .L_204)
.L_204:
        /*003c*/ 	.word	0x00000000
        /*0040*/ 	.short	0x0000
        /*0042*/ 	.short	0x0000
        /*0044*/ 	.byte	0x00, 0xf5, 0x21, 0x00


	//----- nvinfo : EIATTR_SPARSE_MMA_MASK
	.align		4
.L_205:
        /*0048*/ 	.byte	0x03, 0x50
        /*004a*/ 	.short	0x0000


	//----- nvinfo : EIATTR_MAXREG_COUNT
	.align		4
        /*004c*/ 	.byte	0x03, 0x1b
        /*004e*/ 	.short	0x00ff


	//----- nvinfo : EIATTR_MERCURY_ISA_VERSION
	.align		4
        /*0050*/ 	.byte	0x03, 0x5f
        /*0052*/ 	.short	0x0101


	//----- nvinfo : EIATTR_VRC_CTA_INIT_COUNT
	.align		4
        /*0054*/ 	.byte	0x02, 0x4a
	.zero		1
	.zero		1


	//----- nvinfo : EIATTR_EXIT_INSTR_OFFSETS
	.align		4
        /*0058*/ 	.byte	0x04, 0x1c
        /*005a*/ 	.short	(.L_207 - .L_206)


	//   ....[0]....
.L_206:
        /*005c*/ 	.word	0x00000070


	//   ....[1]....
        /*0060*/ 	.word	0x00000130


	//----- nvinfo : EIATTR_CBANK_PARAM_SIZE
	.align		4
.L_207:
        /*0064*/ 	.byte	0x03, 0x19
        /*0066*/ 	.short	0x001c


	//----- nvinfo : EIATTR_PARAM_CBANK
	.align		4
        /*0068*/ 	.byte	0x04, 0x0a
        /*006a*/ 	.short	(.L_209 - .L_208)
	.align		4
.L_208:
        /*006c*/ 	.word	index@(.nv.constant0.vec_prod_D)
        /*0070*/ 	.short	0x0380
        /*0072*/ 	.short	0x001c


	//----- nvinfo : EIATTR_SW_WAR
	.align		4
.L_209:
        /*0074*/ 	.byte	0x04, 0x36
        /*0076*/ 	.short	(.L_211 - .L_210)
.L_210:
        /*0078*/ 	.word	0x00000008
.L_211:


//--------------------- .nv.info.Daxpy            --------------------------
	.section	.nv.info.Daxpy,"",@"SHT_CUDA_INFO"
	.sectionflags	@""
	.align	4


	//----- nvinfo : EIATTR_CUDA_API_VERSION
	.align		4
        /*0000*/ 	.byte	0x04, 0x37
        /*0002*/ 	.short	(.L_213 - .L_212)
.L_212:
        /*0004*/ 	.word	0x00000082


	//----- nvinfo : EIATTR_KPARAM_INFO
	.align		4
.L_213:
        /*0008*/ 	.byte	0x04, 0x17
        /*000a*/ 	.short	(.L_215 - .L_214)
.L_214:
        /*000c*/ 	.word	0x00000000
        /*0010*/ 	.short	0x0003
        /*0012*/ 	.short	0x0018
        /*0014*/ 	.byte	0x00, 0xf0, 0x11, 0x00


	//----- nvinfo : EIATTR_KPARAM_INFO
	.align		4
.L_215:
        /*0018*/ 	.byte	0x04, 0x17
        /*001a*/ 	.short	(.L_217 - .L_216)
.L_216:
        /*001c*/ 	.word	0x00000000
        /*0020*/ 	.short	0x0002
        /*0022*/ 	.short	0x0010
        /*0024*/ 	.byte	0x00, 0xf5, 0x21, 0x00


	//----- nvinfo : EIATTR_KPARAM_INFO
	.align		4
.L_217:
        /*0028*/ 	.byte	0x04, 0x17
        /*002a*/ 	.short	(.L_219 - .L_218)
.L_218:
        /*002c*/ 	.word	0x00000000
        /*0030*/ 	.short	0x0001
        /*0032*/ 	.short	0x0008
        /*0034*/ 	.byte	0x00, 0xf5, 0x21, 0x00


	//----- nvinfo : EIATTR_KPARAM_INFO
	.align		4
.L_219:
        /*0038*/ 	.byte	0x04, 0x17
        /*003a*/ 	.short	(.L_221 - .L_220)
.L_220:
        /*003c*/ 	.word	0x00000000
        /*0040*/ 	.short	0x0000
        /*0042*/ 	.short	0x0000
        /*0044*/ 	.byte	0x00, 0xf0, 0x21, 0x00


	//----- nvinfo : EIATTR_SPARSE_MMA_MASK
	.align		4
.L_221:
        /*0048*/ 	.byte	0x03, 0x50
        /*004a*/ 	.short	0x0000


	//----- nvinfo : EIATTR_MAXREG_COUNT
	.align		4
        /*004c*/ 	.byte	0x03, 0x1b
        /*004e*/ 	.short	0x00ff


	//----- nvinfo : EIATTR_MERCURY_ISA_VERSION
	.align		4
        /*0050*/ 	.byte	0x03, 0x5f
        /*0052*/ 	.short	0x0101


	//----- nvinfo : EIATTR_VRC_CTA_INIT_COUNT
	.align		4
        /*0054*/ 	.byte	0x02, 0x4a
	.zero		1
	.zero		1


	//----- nvinfo : EIATTR_EXIT_INSTR_OFFSETS
	.align		4
        /*0058*/ 	.byte	0x04, 0x1c
        /*005a*/ 	.short	(.L_223 - .L_222)


	//   ....[0]....
.L_222:
        /*005c*/ 	.word	0x00000070


	//   ....[1]....
        /*0060*/ 	.word	0x00000120


	//----- nvinfo : EIATTR_CBANK_PARAM_SIZE
	.align		4
.L_223:
        /*0064*/ 	.byte	0x03, 0x19
        /*0066*/ 	.short	0x001c


	//----- nvinfo : EIATTR_PARAM_CBANK
	.align		4
        /*0068*/ 	.byte	0x04, 0x0a
        /*006a*/ 	.short	(.L_225 - .L_224)
	.align		4
.L_224:
        /*006c*/ 	.word	index@(.nv.constant0.Daxpy)
        /*0070*/ 	.short	0x0380
        /*0072*/ 	.short	0x001c


	//----- nvinfo : EIATTR_SW_WAR
	.align		4
.L_225:
        /*0074*/ 	.byte	0x04, 0x36
        /*0076*/ 	.short	(.L_227 - .L_226)
.L_226:
        /*0078*/ 	.word	0x00000008
.L_227:


//--------------------- .nv.info.updating_z_D     --------------------------
	.section	.nv.info.updating_z_D,"",@"SHT_CUDA_INFO"
	.sectionflags	@""
	.align	4


	//----- nvinfo : EIATTR_CUDA_API_VERSION
	.align		4
        /*0000*/ 	.byte	0x04, 0x37
        /*0002*/ 	.short	(.L_229 - .L_228)
.L_228:
        /*0004*/ 	.word	0x00000082


	//----- nvinfo : EIATTR_KPARAM_INFO
	.align		4
.L_229:
        /*0008*/ 	.byte	0x04, 0x17
        /*000a*/ 	.short	(.L_231 - .L_230)
.L_230:
        /*000c*/ 	.word	0x00000000
        /*0010*/ 	.short	0x0005
        /*0012*/ 	.short	0x0028
        /*0014*/ 	.byte	0x00, 0xf0, 0x11, 0x00


	//----- nvinfo : EIATTR_KPARAM_INFO
	.align		4
.L_231:
        /*0018*/ 	.byte	0x04, 0x17
        /*001a*/ 	.short	(.L_233 - .L_232)
.L_232:
        /*001c*/ 	.word	0x00000000
        /*0020*/ 	.short	0x0004
        /*0022*/ 	.short	0x0020
        /*0024*/ 	.byte	0x00, 0xf0, 0x21, 0x00


	//----- nvinfo : EIATTR_KPARAM_INFO
	.align		4
.L_233:
        /*0028*/ 	.byte	0x04, 0x17
        /*002a*/ 	.short	(.L_235 - .L_234)
.L_234:
        /*002c*/ 	.word	0x00000000
        /*0030*/ 	.short	0x0003
        /*0032*/ 	.short	0x0018
        /*0034*/ 	.byte	0x00, 0xf0, 0x21, 0x00


	//----- nvinfo : EIATTR_KPARAM_INFO
	.align		4
.L_235:
        /*0038*/ 	.byte	0x04, 0x17
        /*003a*/ 	.short	(.L_237 - .L_236)
.L_236:
        /*003c*/ 	.word	0x00000000
        /*0040*/ 	.short	0x0002
        /*0042*/ 	.short	0x0010
        /*0044*/ 	.byte	0x00, 0xf5, 0x21, 0x00


	//----- nvinfo : EIATTR_KPARAM_INFO
	.align		4
.L_237:
        /*0048*/ 	.byte	0x04, 0x17
        /*004a*/ 	.short	(.L_239 - .L_238)
.L_238:
        /*004c*/ 	.word	0x00000000
        /*0050*/ 	.short	0x0001
        /*0052*/ 	.short	0x0008
        /*0054*/ 	.byte	0x00, 0xf5, 0x21, 0x00


	//----- nvinfo : EIATTR_KPARAM_INFO
	.align		4
.L_239:
        /*0058*/ 	.byte	0x04, 0x17
        /*005a*/ 	.short	(.L_241 - .L_240)
.L_240:
        /*005c*/ 	.word	0x00000000
        /*0060*/ 	.short	0x0000
        /*0062*/ 	.short	0x0000
        /*0064*/ 	.byte	0x00, 0xf5, 0x21, 0x00


	//----- nvinfo : EIATTR_SPARSE_MMA_MASK
	.align		4
.L_241:
        /*0068*/ 	.byte	0x03, 0x50
        /*006a*/ 	.short	0x0000


	//----- nvinfo : EIATTR_MAXREG_COUNT
	.align		4
        /*006c*/ 	.byte	0x03, 0x1b
        /*006e*/ 	.short	0x00ff


	//----- nvinfo : EIATTR_MERCURY_ISA_VERSION
	.align		4
        /*0070*/ 	.byte	0x03, 0x5f
        /*0072*/ 	.short	0x0101


	//----- nvinfo : EIATTR_VRC_CTA_INIT_COUNT
	.align		4
        /*0074*/ 	.byte	0x02, 0x4a
	.zero		1
	.zero		1


	//----- nvinfo : EIATTR_EXIT_INSTR_OFFSETS
	.align		4
        /*0078*/ 	.byte	0x04, 0x1c
        /*007a*/ 	.short	(.L_243 - .L_242)


	//   ....[0]....
.L_242:
        /*007c*/ 	.word	0x00000070


	//   ....[1]....
        /*0080*/ 	.word	0x00000280


	//----- nvinfo : EIATTR_CRS_STACK_SIZE
	.align		4
.L_243:
        /*0084*/ 	.byte	0x04, 0x1e
        /*0086*/ 	.short	(.L_245 - .L_244)
.L_244:
        /*0088*/ 	.word	0x00000000


	//----- nvinfo : EIATTR_CBANK_PARAM_SIZE
	.align		4
.L_245:
        /*008c*/ 	.byte	0x03, 0x19
        /*008e*/ 	.short	0x002c


	//----- nvinfo : EIATTR_PARAM_CBANK
	.align		4
        /*0090*/ 	.byte	0x04, 0x0a
        /*0092*/ 	.short	(.L_247 - .L_246)
	.align		4
.L_246:
        /*0094*/ 	.word	index@(.nv.constant0.updating_z_D)
        /*0098*/ 	.short	0x0380
        /*009a*/ 	.short	0x002c


	//----- nvinfo : EIATTR_SW_WAR
	.align		4
.L_247:
        /*009c*/ 	.byte	0x04, 0x36
        /*009e*/ 	.short	(.L_249 - .L_248)
.L_248:
        /*00a0*/ 	.word	0x00000008
.L_249:


//--------------------- .nv.info.soft_thresh_D    --------------------------
	.section	.nv.info.soft_thresh_D,"",@"SHT_CUDA_INFO"
	.sectionflags	@""
	.align	4


	//----- nvinfo : EIATTR_CUDA_API_VERSION
	.align		4
        /*0000*/ 	.byte	0x04, 0x37
        /*0002*/ 	.short	(.L_251 - .L_250)
.L_250:
        /*0004*/ 	.word	0x00000082


	//----- nvinfo : EIATTR_KPARAM_INFO
	.align		4
.L_251:
        /*0008*/ 	.byte	0x04, 0x17
        /*000a*/ 	.short	(.L_253 - .L_252)
.L_252:
        /*000c*/ 	.word	0x00000000
        /*0010*/ 	.short	0x0003
        /*0012*/ 	.short	0x0018
        /*0014*/ 	.byte	0x00, 0xf0, 0x11, 0x00


	//----- nvinfo : EIATTR_KPARAM_INFO
	.align		4
.L_253:
        /*0018*/ 	.byte	0x04, 0x17
        /*001a*/ 	.short	(.L_255 - .L_254)
.L_254:
        /*001c*/ 	.word	0x00000000
        /*0020*/ 	.short	0x0002
        /*0022*/ 	.short	0x0010
        /*0024*/ 	.byte	0x00, 0xf5, 0x21, 0x00


	//----- nvinfo : EIATTR_KPARAM_INFO
	.align		4
.L_255:
        /*0028*/ 	.byte	0x04, 0x17
        /*002a*/ 	.short	(.L_257 - .L_256)
.L_256:
        /*002c*/ 	.word	0x00000000
        /*0030*/ 	.short	0x0001
        /*0032*/ 	.short	0x0008
        /*0034*/ 	.byte	0x00, 0xf0, 0x21, 0x00


	//----- nvinfo : EIATTR_KPARAM_INFO
	.align		4
.L_257:
        /*0038*/ 	.byte	0x04, 0x17
        /*003a*/ 	.short	(.L_259 - .L_258)
.L_258:
        /*003c*/ 	.word	0x00000000
        /*0040*/ 	.short	0x0000
        /*0042*/ 	.short	0x0000
        /*0044*/ 	.byte	0x00, 0xf5, 0x21, 0x00


	//----- nvinfo : EIATTR_SPARSE_MMA_MASK
	.align		4
.L_259:
        /*0048*/ 	.byte	0x03, 0x50
        /*004a*/ 	.short	0x0000


	//----- nvinfo : EIATTR_MAXREG_COUNT
	.align		4
        /*004c*/ 	.byte	0x03, 0x1b
        /*004e*/ 	.short	0x00ff


	//----- nvinfo : EIATTR_MERCURY_ISA_VERSION
	.align		4
        /*0050*/ 	.byte	0x03, 0x5f
        /*0052*/ 	.short	0x0101


	//----- nvinfo : EIATTR_VRC_CTA_INIT_COUNT
	.align		4
        /*0054*/ 	.byte	0x02, 0x4a
	.zero		1
	.zero		1


	//----- nvinfo : EIATTR_EXIT_INSTR_OFFSETS
	.align		4
        /*0058*/ 	.byte	0x04, 0x1c
        /*005a*/ 	.short	(.L_261 - .L_260)


	//   ....[0]....
.L_260:
        /*005c*/ 	.word	0x00000070


	//   ....[1]....
        /*0060*/ 	.word	0x00000180


	//----- nvinfo : EIATTR_CBANK_PARAM_SIZE
	.align		4
.L_261:
        /*0064*/ 	.byte	0x03, 0x19
        /*0066*/ 	.short	0x001c


	//----- nvinfo : EIATTR_PARAM_CBANK
	.align		4
        /*0068*/ 	.byte	0x04, 0x0a
        /*006a*/ 	.short	(.L_263 - .L_262)
	.align		4
.L_262:
        /*006c*/ 	.word	index@(.nv.constant0.soft_thresh_D)
        /*0070*/ 	.short	0x0380
        /*0072*/ 	.short	0x001c


	//----- nvinfo : EIATTR_SW_WAR
	.align		4
.L_263:
        /*0074*/ 	.byte	0x04, 0x36
        /*0076*/ 	.short	(.L_265 - .L_264)
.L_264:
        /*0078*/ 	.word	0x00000008
.L_265:


//--------------------- .nv.info.Dgemv            --------------------------
	.section	.nv.info.Dgemv,"",@"SHT_CUDA_INFO"
	.sectionflags	@""
	.align	4


	//----- nvinfo : EIATTR_CUDA_API_VERSION
	.align		4
        /*0000*/ 	.byte	0x04, 0x37
        /*0002*/ 	.short	(.L_267 - .L_266)
.L_266:
        /*0004*/ 	.word	0x00000082


	//----- nvinfo : EIATTR_KPARAM_INFO
	.align		4
.L_267:
        /*0008*/ 	.byte	0x04, 0x17
        /*000a*/ 	.short	(.L_269 - .L_268)
.L_268:
        /*000c*/ 	.word	0x00000000
        /*0010*/ 	.short	0x0006
        /*0012*/ 	.short	0x0028
        /*0014*/ 	.byte	0x00, 0xf0, 0x05, 0x00


	//----- nvinfo : EIATTR_KPARAM_INFO
	.align		4
.L_269:
        /*0018*/ 	.byte	0x04, 0x17
        /*001a*/ 	.short	(.L_271 - .L_270)
.L_270:
        /*001c*/ 	.word	0x00000000
        /*0020*/ 	.short	0x0005
        /*0022*/ 	.short	0x0024
        /*0024*/ 	.byte	0x00, 0xf0, 0x11, 0x00


	//----- nvinfo : EIATTR_KPARAM_INFO
	.align		4
.L_271:
        /*0028*/ 	.byte	0x04, 0x17
        /*002a*/ 	.short	(.L_273 - .L_272)
.L_272:
        /*002c*/ 	.word	0x00000000
        /*0030*/ 	.short	0x0004
        /*0032*/ 	.short	0x0020
        /*0034*/ 	.byte	0x00, 0xf0, 0x11, 0x00


	//----- nvinfo : EIATTR_KPARAM_INFO
	.align		4
.L_273:
        /*0038*/ 	.byte	0x04, 0x17
        /*003a*/ 	.short	(.L_275 - .L_274)
.L_274:
        /*003c*/ 	.word	0x00000000
        /*0040*/ 	.short	0x0003
        /*0042*/ 	.short	0x0018
        /*0044*/ 	.byte	0x00, 0xf5, 0x21, 0x00


	//----- nvinfo : EIATTR_KPARAM_INFO
	.align		4
.L_275:
        /*0048*/ 	.byte	0x04, 0x17
        /*004a*/ 	.short	(.L_277 - .L_276)
.L_276:
        /*004c*/ 	.word	0x00000000
        /*0050*/ 	.short	0x0002
        /*0052*/ 	.short	0x0010
        /*0054*/ 	.byte	0x00, 0xf5, 0x21, 0x00


	//----- nvinfo : EIATTR_KPARAM_INFO
	.align		4
.L_277:
        /*0058*/ 	.byte	0x04, 0x17
        /*005a*/ 	.short	(.L_279 - .L_278)
.L_278:
        /*005c*/ 	.word	0x00000000
        /*0060*/ 	.short	0x0001
        /*0062*/ 	.short	0x0008
        /*0064*/ 	.byte	0x00, 0xf5, 0x21, 0x00


	//----- nvinfo : EIATTR_KPARAM_INFO
	.align		4
.L_279:
        /*0068*/ 	.byte	0x04, 0x17
        /*006a*/ 	.short	(.L_281 - .L_280)
.L_280:
        /*006c*/ 	.word	0x00000000
        /*0070*/ 	.short	0x0000
        /*0072*/ 	.short	0x0000
        /*0074*/ 	.byte	0x00, 0xf0, 0x21, 0x00


	//----- nvinfo : EIATTR_SPARSE_MMA_MASK
	.align		4
.L_281:
        /*0078*/ 	.byte	0x03, 0x50
        /*007a*/ 	.short	0x0000


	//----- nvinfo : EIATTR_MAXREG_COUNT
	.align		4
        /*007c*/ 	.byte	0x03, 0x1b
        /*007e*/ 	.short	0x00ff


	//----- nvinfo : EIATTR_MERCURY_ISA_VERSION
	.align		4
        /*0080*/ 	.byte	0x03, 0x5f
        /*0082*/ 	.short	0x0101


	//----- nvinfo : EIATTR_VRC_CTA_INIT_COUNT
	.align		4
        /*0084*/ 	.byte	0x02, 0x4a
	.zero		1
	.zero		1


	//----- nvinfo : EIATTR_EXIT_INSTR_OFFSETS
	.align		4
        /*0088*/ 	.byte	0x04, 0x1c
        /*008a*/ 	.short	(.L_283 - .L_282)


	//   ....[0]....
.L_282:
        /*008c*/ 	.word	0x000000c0


	//   ....[1]....
        /*0090*/ 	.word	0x00000b50


	//   ....[2]....
        /*0094*/ 	.word	0x00000b80


	//   ....[3]....
        /*0098*/ 	.word	0x00001740


	//----- nvinfo : EIATTR_CBANK_PARAM_SIZE
	.align		4
.L_283:
        /*009c*/ 	.byte	0x03, 0x19
        /*009e*/ 	.short	0x0029


	//----- nvinfo : EIATTR_PARAM_CBANK
	.align		4
        /*00a0*/ 	.byte	0x04, 0x0a
        /*00a2*/ 	.short	(.L_285 - .L_284)
	.align		4
.L_284:
        /*00a4*/ 	.word	index@(.nv.constant0.Dgemv)
        /*00a8*/ 	.short	0x0380
        /*00aa*/ 	.short	0x0029


	//----- nvinfo : EIATTR_SW_WAR
	.align		4
.L_285:
        /*00ac*/ 	.byte	0x04, 0x36
        /*00ae*/ 	.short	(.L_287 - .L_286)
.L_286:
        /*00b0*/ 	.word	0x00000008
.L_287:


//--------------------- .nv.callgraph             --------------------------
	.section	.nv.callgraph,"",@"SHT_CUDA_CALLGRAPH"
	.align	4
	.sectionentsize	8
	.align		4
        /*0000*/ 	.word	0x00000000
	.align		4
        /*0004*/ 	.word	0xffffffff
	.align		4
        /*0008*/ 	.word	0x00000000
	.align		4
        /*000c*/ 	.word	0xfffffffe
	.align		4
        /*0010*/ 	.word	0x00000000
	.align		4
        /*0014*/ 	.word	0xfffffffd
	.align		4
        /*0018*/ 	.word	0x00000000
	.align		4
        /*001c*/ 	.word	0xfffffffc


//--------------------- .text.reduce_sum_S        --------------------------
	.section	.text.reduce_sum_S,"ax",@progbits
	.align	128
        .global         reduce_sum_S
        .type           reduce_sum_S,@function
        .size           reduce_sum_S,(.L_x_54 - reduce_sum_S)
        .other          reduce_sum_S,@"STO_CUDA_ENTRY STV_DEFAULT"
reduce_sum_S:
.text.reduce_sum_S:
[----:B------:R-:W-:Y:S01]  /*0000*/  LDC R1, c[0x0][0x37c] ;  /* 0x0000df00ff017b82 */ /* 0x000fe20000000800 */
[----:B------:R-:W0:Y:S07]  /*0010*/  S2R R3, SR_TID.X ;  /* 0x0000000000037919 */ /* 0x000e2e0000002100 */
[----:B------:R-:W0:Y:S08]  /*0020*/  S2UR UR4, SR_CTAID.X ;  /* 0x00000000000479c3 */ /* 0x000e300000002500 */
[----:B------:R-:W0:Y:S08]  /*0030*/  LDC R0, c[0x0][0x360] ;  /* 0x0000d800ff007b82 */ /* 0x000e300000000800 */
[----:B------:R-:W1:Y:S01]  /*0040*/  LDC.64 R4, c[0x0][0x388] ;  /* 0x0000e200ff047b82 */ /* 0x000e620000000a00 */
[----:B0-----:R-:W-:-:S05]  /*0050*/  IMAD R0, R0, UR4, R3 ;  /* 0x0000000400007c24 */ /* 0x001fca000f8e0203 */
[----:B-1----:R-:W-:-:S04]  /*0060*/  IADD3 R3, PT, PT, R0, R5, RZ ;  /* 0x0000000500037210 */ /* 0x002fc80007ffe0ff */
[----:B------:R-:W-:-:S13]  /*0070*/  ISETP.GE.AND P0, PT, R3, R4, PT ;  /* 0x000000040300720c */ /* 0x000fda0003f06270 */
[----:B------:R-:W-:Y:S05]  /*0080*/  @P0 EXIT ;  /* 0x000000000000094d */ /* 0x000fea0003800000 */
[----:B------:R-:W0:Y:S01]  /*0090*/  LDC.64 R2, c[0x0][0x380] ;  /* 0x0000e000ff027b82 */ /* 0x000e220000000a00 */
[----:B------:R-:W1:Y:S01]  /*00a0*/  LDCU.64 UR4, c[0x0][0x358] ;  /* 0x00006b00ff0477ac */ /* 0x000e620008000a00 */
[----:B0-----:R-:W-:-:S05]  /*00b0*/  IMAD.WIDE R2, R0, 0x4, R2 ;  /* 0x0000000400027825 */ /* 0x001fca00078e0202 */
[----:B-1----:R-:W2:Y:S01]  /*00c0*/  LDG.E R0, desc[UR4][R2.64] ;  /* 0x0000000402007981 */ /* 0x002ea2000c1e1900 */
[----:B------:R-:W-:-:S06]  /*00d0*/  IMAD.WIDE R4, R5, 0x4, R2 ;  /* 0x0000000405047825 */ /* 0x000fcc00078e0202 */
[----:B------:R-:W2:Y:S02]  /*00e0*/  LDG.E R5, desc[UR4][R4.64] ;  /* 0x0000000404057981 */ /* 0x000ea4000c1e1900 */
[----:B--2---:R-:W-:-:S05]  /*00f0*/  FADD R7, R0, R5 ;  /* 0x0000000500077221 */ /* 0x004fca0000000000 */
[----:B------:R-:W-:Y:S01]  /*0100*/  STG.E desc[UR4][R2.64], R7 ;  /* 0x0000000702007986 */ /* 0x000fe2000c101904 */
[----:B------:R-:W-:Y:S05]  /*0110*/  EXIT ;  /* 0x000000000000794d */ /* 0x000fea0003800000 */
.L_x_0:
[----:B------:R-:W-:-:S00]  /*0120*/  BRA `(.L_x_0) ;  /* 0xfffffffc00fc7947 */ /* 0x000fc0000383ffff */
[----:B------:R-:W-:-:S00]  /*0130*/  NOP ;  /* 0x0000000000007918 */ /* 0x000fc00000000000 */
        /* <DEDUP_REMOVED lines=12> */
.L_x_54:


//--------------------- .text.vec_prod_S          --------------------------
	.section	.text.vec_prod_S,"ax",@progbits
	.align	128
        .global         vec_prod_S
        .type           vec_prod_S,@function
        .size           vec_prod_S,(.L_x_55 - vec_prod_S)
        .other          vec_prod_S,@"STO_CUDA_ENTRY STV_DEFAULT"
vec_prod_S:
.text.vec_prod_S:
[----:B------:R-:W-:Y:S01]  /*0000*/  LDC R1, c[0x0][0x37c] ;  /* 0x0000df00ff017b82 */ /* 0x000fe20000000800 */
[----:B------:R-:W0:Y:S01]  /*0010*/  S2R R9, SR_CTAID.X ;  /* 0x0000000000097919 */ /* 0x000e220000002500 */
[----:B------:R-:W0:Y:S01]  /*0020*/  LDCU UR4, c[0x0][0x360] ;  /* 0x00006c00ff0477ac */ /* 0x000e220008000800 */
[----:B------:R-:W0:Y:S01]  /*0030*/  S2R R0, SR_TID.X ;  /* 0x0000000000007919 */ /* 0x000e220000002100 */
[----:B------:R-:W1:Y:S01]  /*0040*/  LDCU UR5, c[0x0][0x398] ;  /* 0x00007300ff0577ac */ /* 0x000e620008000800 */
[----:B0-----:R-:W-:-:S05]  /*0050*/  IMAD R9, R9, UR4, R0 ;  /* 0x0000000409097c24 */ /* 0x001fca000f8e0200 */
[----:B-1----:R-:W-:-:S13]  /*0060*/  ISETP.GE.AND P0, PT, R9, UR5, PT ;  /* 0x0000000509007c0c */ /* 0x002fda000bf06270 */
[----:B------:R-:W-:Y:S05]  /*0070*/  @P0 EXIT ;  /* 0x000000000000094d */ /* 0x000fea0003800000 */
[----:B------:R-:W0:Y:S01]  /*0080*/  LDC.64 R2, c[0x0][0x380] ;  /* 0x0000e000ff027b82 */ /* 0x000e220000000a00 */
[----:B------:R-:W1:Y:S07]  /*0090*/  LDCU.64 UR4, c[0x0][0x358] ;  /* 0x00006b00ff0477ac */ /* 0x000e6e0008000a00 */
[----:B------:R-:W2:Y:S08]  /*00a0*/  LDC.64 R4, c[0x0][0x388] ;  /* 0x0000e200ff047b82 */ /* 0x000eb00000000a00 */
[----:B------:R-:W3:Y:S01]  /*00b0*/  LDC.64 R6, c[0x0][0x390] ;  /* 0x0000e400ff067b82 */ /* 0x000ee20000000a00 */
[----:B0-----:R-:W-:-:S06]  /*00c0*/  IMAD.WIDE R2, R9, 0x4, R2 ;  /* 0x0000000409027825 */ /* 0x001fcc00078e0202 */
[----:B-1----:R-:W4:Y:S01]  /*00d0*/  LDG.E R2, desc[UR4][R2.64] ;  /* 0x0000000402027981 */ /* 0x002f22000c1e1900 */
[----:B--2---:R-:W-:-:S06]  /*00e0*/  IMAD.WIDE R4, R9, 0x4, R4 ;  /* 0x0000000409047825 */ /* 0x004fcc00078e0204 */
[----:B------:R-:W4:Y:S01]  /*00f0*/  LDG.E R5, desc[UR4][R4.64] ;  /* 0x0000000404057981 */ /* 0x000f22000c1e1900 */
[----:B---3--:R-:W-:-:S04]  /*0100*/  IMAD.WIDE R6, R9, 0x4, R6 ;  /* 0x0000000409067825 */ /* 0x008fc800078e0206 */
[----:B----4-:R-:W-:-:S05]  /*0110*/  FMUL R9, R2, R5 ;  /* 0x0000000502097220 */ /* 0x010fca0000400000 */
[----:B------:R-:W-:Y:S01]  /*0120*/  STG.E desc[UR4][R6.64], R9 ;  /* 0x0000000906007986 */ /* 0x000fe2000c101904 */
[----:B------:R-:W-:Y:S05]  /*0130*/  EXIT ;  /* 0x000000000000794d */ /* 0x000fea0003800000 */
.L_x_1:
        /* <DEDUP_REMOVED lines=12> */
.L_x_55:


//--------------------- .text.Saxpy               --------------------------
	.section	.text.Saxpy,"ax",@progbits
	.align	128
        .global         Saxpy
        .type           Saxpy,@function
        .size           Saxpy,(.L_x_56 - Saxpy)
        .other          Saxpy,@"STO_CUDA_ENTRY STV_DEFAULT"
Saxpy:
.text.Saxpy:
[----:B------:R-:W-:Y:S01]  /*0000*/  LDC R1, c[0x0][0x37c] ;  /* 0x0000df00ff017b82 */ /* 0x000fe20000000800 */
[----:B------:R-:W0:Y:S07]  /*0010*/  S2R R0, SR_TID.X ;  /* 0x0000000000007919 */ /* 0x000e2e0000002100 */
[----:B------:R-:W0:Y:S01]  /*0020*/  S2UR UR4, SR_CTAID.X ;  /* 0x00000000000479c3 */ /* 0x000e220000002500 */
[----:B------:R-:W1:Y:S07]  /*0030*/  LDCU UR5, c[0x0][0x398] ;  /* 0x00007300ff0577ac */ /* 0x000e6e0008000800 */
[----:B------:R-:W0:Y:S02]  /*0040*/  LDC R7, c[0x0][0x360] ;  /* 0x0000d800ff077b82 */ /* 0x000e240000000800 */
[----:B0-----:R-:W-:-:S05]  /*0050*/  IMAD R7, R7, UR4, R0 ;  /* 0x0000000407077c24 */ /* 0x001fca000f8e0200 */
[----:B-1----:R-:W-:-:S13]  /*0060*/  ISETP.GE.AND P0, PT, R7, UR5, PT ;  /* 0x0000000507007c0c */ /* 0x002fda000bf06270 */
[----:B------:R-:W-:Y:S05]  /*0070*/  @P0 EXIT ;  /* 0x000000000000094d */ /* 0x000fea0003800000 */
[----:B------:R-:W0:Y:S01]  /*0080*/  LDC.64 R2, c[0x0][0x388] ;  /* 0x0000e200ff027b82 */ /* 0x000e220000000a00 */
[----:B------:R-:W1:Y:S01]  /*0090*/  LDCU.64 UR4, c[0x0][0x358] ;  /* 0x00006b00ff0477ac */ /* 0x000e620008000a00 */
[----:B------:R-:W2:Y:S06]  /*00a0*/  LDCU UR6, c[0x0][0x380] ;  /* 0x00007000ff0677ac */ /* 0x000eac0008000800 */
[----:B------:R-:W3:Y:S01]  /*00b0*/  LDC.64 R4, c[0x0][0x390] ;  /* 0x0000e400ff047b82 */ /* 0x000ee20000000a00 */
[----:B0-----:R-:W-:-:S06]  /*00c0*/  IMAD.WIDE R2, R7, 0x4, R2 ;  /* 0x0000000407027825 */ /* 0x001fcc00078e0202 */
[----:B-1----:R-:W2:Y:S01]  /*00d0*/  LDG.E R2, desc[UR4][R2.64] ;  /* 0x0000000402027981 */ /* 0x002ea2000c1e1900 */
[----:B---3--:R-:W-:-:S05]  /*00e0*/  IMAD.WIDE R4, R7, 0x4, R4 ;  /* 0x0000000407047825 */ /* 0x008fca00078e0204 */
[----:B------:R-:W2:Y:S02]  /*00f0*/  LDG.E R7, desc[UR4][R4.64] ;  /* 0x0000000404077981 */ /* 0x000ea4000c1e1900 */
[----:B--2---:R-:W-:-:S05]  /*0100*/  FFMA R7, R2, UR6, R7 ;  /* 0x0000000602077c23 */ /* 0x004fca0008000007 */
[----:B------:R-:W-:Y:S01]  /*0110*/  STG.E desc[UR4][R4.64], R7 ;  /* 0x0000000704007986 */ /* 0x000fe2000c101904 */
[----:B------:R-:W-:Y:S05]  /*0120*/  EXIT ;  /* 0x000000000000794d */ /* 0x000fea0003800000 */
.L_x_2:
        /* <DEDUP_REMOVED lines=13> */
.L_x_56:


//--------------------- .text.updating_z_S        --------------------------
	.section	.text.updating_z_S,"ax",@progbits
	.align	128
        .global         updating_z_S
        .type           updating_z_S,@function
        .size           updating_z_S,(.L_x_52 - updating_z_S)
        .other          updating_z_S,@"STO_CUDA_ENTRY STV_DEFAULT"
updating_z_S:
.text.updating_z_S:
        /* <DEDUP_REMOVED lines=9> */
[----:B------:R-:W1:Y:S07]  /*0090*/  LDCU.64 UR4, c[0x0][0x358] ;  /* 0x00006b00ff0477ac */ /* 0x000e6e0008000a00 */
[----:B------:R-:W2:Y:S01]  /*00a0*/  LDC.64 R8, c[0x0][0x398] ;  /* 0x0000e600ff087b82 */ /* 0x000ea20000000a00 */
[----:B0-----:R-:W-:-:S06]  /*00b0*/  IMAD.WIDE R4, R2, 0x4, R4 ;  /* 0x0000000402047825 */ /* 0x001fcc00078e0204 */
[----:B-1----:R0:W5:Y:S01]  /*00c0*/  LDG.E R4, desc[UR4][R4.64] ;  /* 0x0000000404047981 */ /* 0x002162000c1e1900 */
[----:B--2---:R-:W1:Y:S01]  /*00d0*/  MUFU.RCP R6, R9 ;  /* 0x0000000900067308 */ /* 0x004e620000001000 */
[----:B------:R-:W-:-:S07]  /*00e0*/  FADD R0, R8, -1 ;  /* 0xbf80000008007421 */ /* 0x000fce0000000000 */
[----:B------:R-:W2:Y:S01]  /*00f0*/  FCHK P0, R0, R9 ;  /* 0x0000000900007302 */ /* 0x000ea20000000000 */
[----:B-1----:R-:W-:-:S04]  /*0100*/  FFMA R3, R6, -R9, 1 ;  /* 0x3f80000006037423 */ /* 0x002fc80000000809 */
[----:B------:R-:W-:-:S04]  /*0110*/  FFMA R3, R6, R3, R6 ;  /* 0x0000000306037223 */ /* 0x000fc80000000006 */
[----:B------:R-:W-:-:S04]  /*0120*/  FFMA R6, R0, R3, RZ ;  /* 0x0000000300067223 */ /* 0x000fc800000000ff */
[----:B------:R-:W-:-:S04]  /*0130*/  FFMA R7, R6, -R9, R0 ;  /* 0x8000000906077223 */ /* 0x000fc80000000000 */
[----:B------:R-:W-:Y:S01]  /*0140*/  FFMA R11, R3, R7, R6 ;  /* 0x00000007030b7223 */ /* 0x000fe20000000006 */
[----:B0-2---:R-:W-:Y:S06]  /*0150*/  @!P0 BRA `(.L_x_3) ;  /* 0x00000000000c8947 */ /* 0x005fec0003800000 */
[----:B------:R-:W-:-:S07]  /*0160*/  MOV R6, 0x180 ;  /* 0x0000018000067802 */ /* 0x000fce0000000f00 */
[----:B-----5:R-:W-:Y:S05]  /*0170*/  CALL.REL.NOINC `($__internal_0_$__cuda_sm3x_div_rn_noftz_f32_slowpath) ;  /* 0x0000000000287944 */ /* 0x020fea0003c00000 */
[----:B------:R-:W-:-:S07]  /*0180*/  IMAD.MOV.U32 R11, RZ, RZ, R0 ;  /* 0x000000ffff0b7224 */ /* 0x000fce00078e0000 */
.L_x_3:
[----:B------:R-:W0:Y:S08]  /*0190*/  LDC.64 R6, c[0x0][0x390] ;  /* 0x0000e400ff067b82 */ /* 0x000e300000000a00 */
[----:B------:R-:W1:Y:S01]  /*01a0*/  LDC.64 R8, c[0x0][0x380] ;  /* 0x0000e000ff087b82 */ /* 0x000e620000000a00 */
[----:B0-----:R-:W-:-:S06]  /*01b0*/  IMAD.WIDE R6, R2, 0x4, R6 ;  /* 0x0000000402067825 */ /* 0x001fcc00078e0206 */
[----:B------:R-:W2:Y:S01]  /*01c0*/  LDG.E R7, desc[UR4][R6.64] ;  /* 0x0000000406077981 */ /* 0x000ea2000c1e1900 */
[----:B-1----:R-:W-:-:S04]  /*01d0*/  IMAD.WIDE R2, R2, 0x4, R8 ;  /* 0x0000000402027825 */ /* 0x002fc800078e0208 */
[----:B--2--5:R-:W-:-:S04]  /*01e0*/  FADD R5, R4, -R7 ;  /* 0x8000000704057221 */ /* 0x024fc80000000000 */
[----:B------:R-:W-:-:S05]  /*01f0*/  FFMA R5, R5, R11, R4 ;  /* 0x0000000b05057223 */ /* 0x000fca0000000004 */
[----:B------:R-:W-:Y:S01]  /*0200*/  STG.E desc[UR4][R2.64], R5 ;  /* 0x0000000502007986 */ /* 0x000fe2000c101904 */
[----:B------:R-:W-:Y:S05]  /*0210*/  EXIT ;  /* 0x000000000000794d */ /* 0x000fea0003800000 */
        .weak           $__internal_0_$__cuda_sm3x_div_rn_noftz_f32_slowpath
        .type           $__internal_0_$__cuda_sm3x_div_rn_noftz_f32_slowpath,@function
        .size           $__internal_0_$__cuda_sm3x_div_rn_noftz_f32_slowpath,(.L_x_52 - $__internal_0_$__cuda_sm3x_div_rn_noftz_f32_slowpath)
$__internal_0_$__cuda_sm3x_div_rn_noftz_f32_slowpath:
[----:B------:R-:W0:Y:S01]  /*0220*/  LDC R3, c[0x0][0x39c] ;  /* 0x0000e700ff037b82 */ /* 0x000e220000000800 */
[--C-:B------:R-:W-:Y:S01]  /*0230*/  SHF.R.U32.HI R5, RZ, 0x17, R0.reuse ;  /* 0x00000017ff057819 */ /* 0x100fe20000011600 */
[----:B------:R-:W-:-:S03]  /*0240*/  IMAD.MOV.U32 R8, RZ, RZ, R0 ;  /* 0x000000ffff087224 */ /* 0x000fc600078e0000 */
[----:B------:R-:W-:-:S03]  /*0250*/  LOP3.LUT R5, R5, 0xff, RZ, 0xc0, !PT ;  /* 0x000000ff05057812 */ /* 0x000fc600078ec0ff */
[----:B------:R-:W1:Y:S02]  /*0260*/  LDC R9, c[0x0][0x39c] ;  /* 0x0000e700ff097b82 */ /* 0x000e640000000800 */
[----:B------:R-:W-:Y:S01]  /*0270*/  VIADD R11, R5, 0xffffffff ;  /* 0xffffffff050b7836 */ /* 0x000fe20000000000 */
[----:B0-----:R-:W-:-:S04]  /*0280*/  SHF.R.U32.HI R7, RZ, 0x17, R3 ;  /* 0x00000017ff077819 */ /* 0x001fc80000011603 */
[----:B------:R-:W-:-:S05]  /*0290*/  LOP3.LUT R7, R7, 0xff, RZ, 0xc0, !PT ;  /* 0x000000ff07077812 */ /* 0x000fca00078ec0ff */
[----:B------:R-:W-:-:S05]  /*02a0*/  VIADD R12, R7, 0xffffffff ;  /* 0xffffffff070c7836 */ /* 0x000fca0000000000 */
[----:B------:R-:W-:-:S04]  /*02b0*/  ISETP.GT.U32.AND P0, PT, R12, 0xfd, PT ;  /* 0x000000fd0c00780c */ /* 0x000fc80003f04070 */
[----:B------:R-:W-:-:S13]  /*02c0*/  ISETP.GT.U32.OR P0, PT, R11, 0xfd, P0 ;  /* 0x000000fd0b00780c */ /* 0x000fda0000704470 */
[----:B------:R-:W-:Y:S01]  /*02d0*/  @!P0 IMAD.MOV.U32 R10, RZ, RZ, RZ ;  /* 0x000000ffff0a8224 */ /* 0x000fe200078e00ff */
[----:B-1----:R-:W-:Y:S06]  /*02e0*/  @!P0 BRA `(.L_x_4) ;  /* 0x00000000005c8947 */ /* 0x002fec0003800000 */
[----:B------:R-:W-:Y:S02]  /*02f0*/  FSETP.GTU.FTZ.AND P1, PT, |R3|, +INF , PT ;  /* 0x7f8000000300780b */ /* 0x000fe40003f3c200 */
[----:B------:R-:W-:-:S04]  /*0300*/  FSETP.GTU.FTZ.AND P0, PT, |R0|, +INF , PT ;  /* 0x7f8000000000780b */ /* 0x000fc80003f1c200 */
[----:B------:R-:W-:-:S13]  /*0310*/  PLOP3.LUT P0, PT, P0, P1, PT, 0xf8, 0x8f ;  /* 0x00000000008f781c */ /* 0x000fda0000703f70 */
[----:B------:R-:W-:Y:S05]  /*0320*/  @P0 BRA `(.L_x_5) ;  /* 0x0000000400440947 */ /* 0x000fea0003800000 */
[----:B------:R-:W-:-:S13]  /*0330*/  LOP3.LUT P0, RZ, R9, 0x7fffffff, R8, 0xc8, !PT ;  /* 0x7fffffff09ff7812 */ /* 0x000fda000780c808 */
[----:B------:R-:W-:Y:S05]  /*0340*/  @!P0 BRA `(.L_x_6) ;  /* 0x0000000400348947 */ /* 0x000fea0003800000 */
[C---:B------:R-:W-:Y:S02]  /*0350*/  FSETP.NEU.FTZ.AND P2, PT, |R0|.reuse, +INF , PT ;  /* 0x7f8000000000780b */ /* 0x040fe40003f5d200 */
[----:B------:R-:W-:Y:S02]  /*0360*/  FSETP.NEU.FTZ.AND P1, PT, |R3|, +INF , PT ;  /* 0x7f8000000300780b */ /* 0x000fe40003f3d200 */
[----:B------:R-:W-:-:S11]  /*0370*/  FSETP.NEU.FTZ.AND P0, PT, |R0|, +INF , PT ;  /* 0x7f8000000000780b */ /* 0x000fd60003f1d200 */
[----:B------:R-:W-:Y:S05]  /*0380*/  @!P1 BRA !P2, `(.L_x_6) ;  /* 0x0000000400249947 */ /* 0x000fea0005000000 */
[----:B------:R-:W-:-:S04]  /*0390*/  LOP3.LUT P2, RZ, R8, 0x7fffffff, RZ, 0xc0, !PT ;  /* 0x7fffffff08ff7812 */ /* 0x000fc8000784c0ff */
[----:B------:R-:W-:-:S13]  /*03a0*/  PLOP3.LUT P1, PT, P1, P2, PT, 0x2f, 0xf2 ;  /* 0x0000000000f2781c */ /* 0x000fda0000f24577 */
[----:B------:R-:W-:Y:S05]  /*03b0*/  @P1 BRA `(.L_x_7) ;  /* 0x0000000400101947 */ /* 0x000fea0003800000 */
[----:B------:R-:W-:-:S04]  /*03c0*/  LOP3.LUT P1, RZ, R9, 0x7fffffff, RZ, 0xc0, !PT ;  /* 0x7fffffff09ff7812 */ /* 0x000fc8000782c0ff */
[----:B------:R-:W-:-:S13]  /*03d0*/  PLOP3.LUT P0, PT, P0, P1, PT, 0x2f, 0xf2 ;  /* 0x0000000000f2781c */ /* 0x000fda0000702577 */
[----:B------:R-:W-:Y:S05]  /*03e0*/  @P0 BRA `(.L_x_8) ;  /* 0x0000000000f80947 */ /* 0x000fea0003800000 */
[----:B------:R-:W-:Y:S02]  /*03f0*/  ISETP.GE.AND P0, PT, R11, RZ, PT ;  /* 0x000000ff0b00720c */ /* 0x000fe40003f06270 */
[----:B------:R-:W-:-:S11]  /*0400*/  ISETP.GE.AND P1, PT, R12, RZ, PT ;  /* 0x000000ff0c00720c */ /* 0x000fd60003f26270 */
[----:B------:R-:W-:Y:S02]  /*0410*/  @P0 IMAD.MOV.U32 R10, RZ, RZ, RZ ;  /* 0x000000ffff0a0224 */ /* 0x000fe400078e00ff */
[----:B------:R-:W-:Y:S01]  /*0420*/  @!P0 FFMA R8, R0, 1.84467440737095516160e+19, RZ ;  /* 0x5f80000000088823 */ /* 0x000fe200000000ff */
[----:B------:R-:W-:Y:S02]  /*0430*/  @!P0 IMAD.MOV.U32 R10, RZ, RZ, -0x40 ;  /* 0xffffffc0ff0a8424 */ /* 0x000fe400078e00ff */
[----:B------:R-:W-:Y:S02]  /*0440*/  @!P1 FFMA R9, R3, 1.84467440737095516160e+19, RZ ;  /* 0x5f80000003099823 */ /* 0x000fe400000000ff */
[----:B------:R-:W-:-:S07]  /*0450*/  @!P1 VIADD R10, R10, 0x40 ;  /* 0x000000400a0a9836 */ /* 0x000fce0000000000 */
.L_x_4:
[----:B------:R-:W-:Y:S01]  /*0460*/  LEA R0, R7, 0xc0800000, 0x17 ;  /* 0xc080000007007811 */ /* 0x000fe200078eb8ff */
[----:B------:R-:W-:-:S04]  /*0470*/  VIADD R5, R5, 0xffffff81 ;  /* 0xffffff8105057836 */ /* 0x000fc80000000000 */
[----:B------:R-:W-:Y:S02]  /*0480*/  IMAD.IADD R9, R9, 0x1, -R0 ;  /* 0x0000000109097824 */ /* 0x000fe400078e0a00 */
[C---:B------:R-:W-:Y:S01]  /*0490*/  IMAD R0, R5.reuse, -0x800000, R8 ;  /* 0xff80000005007824 */ /* 0x040fe200078e0208 */
[----:B------:R-:W-:Y:S01]  /*04a0*/  IADD3 R5, PT, PT, R5, 0x7f, -R7 ;  /* 0x0000007f05057810 */ /* 0x000fe20007ffe807 */
[----:B------:R-:W0:Y:S01]  /*04b0*/  MUFU.RCP R3, R9 ;  /* 0x0000000900037308 */ /* 0x000e220000001000 */
[----:B------:R-:W-:-:S03]  /*04c0*/  FADD.FTZ R11, -R9, -RZ ;  /* 0x800000ff090b7221 */ /* 0x000fc60000010100 */
[----:B------:R-:W-:Y:S02]  /*04d0*/  IMAD.IADD R5, R5, 0x1, R10 ;  /* 0x0000000105057824 */ /* 0x000fe400078e020a */
[----:B0-----:R-:W-:-:S04]  /*04e0*/  FFMA R12, R3, R11, 1 ;  /* 0x3f800000030c7423 */ /* 0x001fc8000000000b */
[----:B------:R-:W-:-:S04]  /*04f0*/  FFMA R12, R3, R12, R3 ;  /* 0x0000000c030c7223 */ /* 0x000fc80000000003 */
[----:B------:R-:W-:-:S04]  /*0500*/  FFMA R3, R0, R12, RZ ;  /* 0x0000000c00037223 */ /* 0x000fc800000000ff */
[----:B------:R-:W-:-:S04]  /*0510*/  FFMA R8, R11, R3, R0 ;  /* 0x000000030b087223 */ /* 0x000fc80000000000 */
[----:B------:R-:W-:-:S04]  /*0520*/  FFMA R13, R12, R8, R3 ;  /* 0x000000080c0d7223 */ /* 0x000fc80000000003 */
[----:B------:R-:W-:-:S04]  /*0530*/  FFMA R8, R11, R13, R0 ;  /* 0x0000000d0b087223 */ /* 0x000fc80000000000 */
[----:B------:R-:W-:-:S05]  /*0540*/  FFMA R0, R12, R8, R13 ;  /* 0x000000080c007223 */ /* 0x000fca000000000d */
[----:B------:R-:W-:-:S04]  /*0550*/  SHF.R.U32.HI R3, RZ, 0x17, R0 ;  /* 0x00000017ff037819 */ /* 0x000fc80000011600 */
[----:B------:R-:W-:-:S05]  /*0560*/  LOP3.LUT R3, R3, 0xff, RZ, 0xc0, !PT ;  /* 0x000000ff03037812 */ /* 0x000fca00078ec0ff */
[----:B------:R-:W-:-:S04]  /*0570*/  IMAD.IADD R7, R3, 0x1, R5 ;  /* 0x0000000103077824 */ /* 0x000fc800078e0205 */
[----:B------:R-:W-:-:S05]  /*0580*/  VIADD R3, R7, 0xffffffff ;  /* 0xffffffff07037836 */ /* 0x000fca0000000000 */
[----:B------:R-:W-:-:S13]  /*0590*/  ISETP.GE.U32.AND P0, PT, R3, 0xfe, PT ;  /* 0x000000fe0300780c */ /* 0x000fda0003f06070 */
[----:B------:R-:W-:Y:S05]  /*05a0*/  @!P0 BRA `(.L_x_9) ;  /* 0x0000000000808947 */ /* 0x000fea0003800000 */
[----:B------:R-:W-:-:S13]  /*05b0*/  ISETP.GT.AND P0, PT, R7, 0xfe, PT ;  /* 0x000000fe0700780c */ /* 0x000fda0003f04270 */
[----:B------:R-:W-:Y:S05]  /*05c0*/  @P0 BRA `(.L_x_10) ;  /* 0x00000000006c0947 */ /* 0x000fea0003800000 */
[----:B------:R-:W-:-:S13]  /*05d0*/  ISETP.GE.AND P0, PT, R7, 0x1, PT ;  /* 0x000000010700780c */ /* 0x000fda0003f06270 */
[----:B------:R-:W-:Y:S05]  /*05e0*/  @P0 BRA `(.L_x_11) ;  /* 0x0000000000980947 */ /* 0x000fea0003800000 */
[----:B------:R-:W-:Y:S02]  /*05f0*/  ISETP.GE.AND P0, PT, R7, -0x18, PT ;  /* 0xffffffe80700780c */ /* 0x000fe40003f06270 */
[----:B------:R-:W-:-:S11]  /*0600*/  LOP3.LUT R0, R0, 0x80000000, RZ, 0xc0, !PT ;  /* 0x8000000000007812 */ /* 0x000fd600078ec0ff */
[----:B------:R-:W-:Y:S05]  /*0610*/  @!P0 BRA `(.L_x_11) ;  /* 0x00000000008c8947 */ /* 0x000fea0003800000 */
[CC--:B------:R-:W-:Y:S01]  /*0620*/  FFMA.RZ R3, R12.reuse, R8.reuse, R13 ;  /* 0x000000080c037223 */ /* 0x0c0fe2000000c00d */
[C---:B------:R-:W-:Y:S01]  /*0630*/  VIADD R10, R7.reuse, 0x20 ;  /* 0x00000020070a7836 */ /* 0x040fe20000000000 */
[C---:B------:R-:W-:Y:S02]  /*0640*/  ISETP.NE.AND P2, PT, R7.reuse, RZ, PT ;  /* 0x000000ff0700720c */ /* 0x040fe40003f45270 */
[----:B------:R-:W-:Y:S01]  /*0650*/  ISETP.NE.AND P1, PT, R7, RZ, PT ;  /* 0x000000ff0700720c */ /* 0x000fe20003f25270 */
[----:B------:R-:W-:Y:S01]  /*0660*/  IMAD.MOV R7, RZ, RZ, -R7 ;  /* 0x000000ffff077224 */ /* 0x000fe200078e0a07 */
[----:B------:R-:W-:Y:S01]  /*0670*/  LOP3.LUT R5, R3, 0x7fffff, RZ, 0xc0, !PT ;  /* 0x007fffff03057812 */ /* 0x000fe200078ec0ff */
[CCC-:B------:R-:W-:Y:S01]  /*0680*/  FFMA.RP R3, R12.reuse, R8.reuse, R13.reuse ;  /* 0x000000080c037223 */ /* 0x1c0fe2000000800d */
[----:B------:R-:W-:Y:S02]  /*0690*/  FFMA.RM R8, R12, R8, R13 ;  /* 0x000000080c087223 */ /* 0x000fe4000000400d */
[----:B------:R-:W-:-:S03]  /*06a0*/  LOP3.LUT R5, R5, 0x800000, RZ, 0xfc, !PT ;  /* 0x0080000005057812 */ /* 0x000fc600078efcff */
[----:B------:R-:W-:Y:S02]  /*06b0*/  FSETP.NEU.FTZ.AND P0, PT, R3, R8, PT ;  /* 0x000000080300720b */ /* 0x000fe40003f1d000 */
[----:B------:R-:W-:Y:S02]  /*06c0*/  SHF.L.U32 R10, R5, R10, RZ ;  /* 0x0000000a050a7219 */ /* 0x000fe400000006ff */
[----:B------:R-:W-:Y:S02]  /*06d0*/  SEL R8, R7, RZ, P2 ;  /* 0x000000ff07087207 */ /* 0x000fe40001000000 */
[----:B------:R-:W-:Y:S02]  /*06e0*/  ISETP.NE.AND P1, PT, R10, RZ, P1 ;  /* 0x000000ff0a00720c */ /* 0x000fe40000f25270 */
[----:B------:R-:W-:Y:S02]  /*06f0*/  SHF.R.U32.HI R8, RZ, R8, R5 ;  /* 0x00000008ff087219 */ /* 0x000fe40000011605 */
[----:B------:R-:W-:-:S02]  /*0700*/  PLOP3.LUT P0, PT, P0, P1, PT, 0xf8, 0x8f ;  /* 0x00000000008f781c */ /* 0x000fc40000703f70 */
[----:B------:R-:W-:Y:S02]  /*0710*/  SHF.R.U32.HI R10, RZ, 0x1, R8 ;  /* 0x00000001ff0a7819 */ /* 0x000fe40000011608 */
[----:B------:R-:W-:-:S04]  /*0720*/  SEL R3, RZ, 0x1, !P0 ;  /* 0x00000001ff037807 */ /* 0x000fc80004000000 */
[----:B------:R-:W-:-:S04]  /*0730*/  LOP3.LUT R3, R3, 0x1, R10, 0xf8, !PT ;  /* 0x0000000103037812 */ /* 0x000fc800078ef80a */
[----:B------:R-:W-:-:S05]  /*0740*/  LOP3.LUT R3, R3, R8, RZ, 0xc0, !PT ;  /* 0x0000000803037212 */ /* 0x000fca00078ec0ff */
[----:B------:R-:W-:-:S05]  /*0750*/  IMAD.IADD R3, R10, 0x1, R3 ;  /* 0x000000010a037824 */ /* 0x000fca00078e0203 */
[----:B------:R-:W-:Y:S01]  /*0760*/  LOP3.LUT R0, R3, R0, RZ, 0xfc, !PT ;  /* 0x0000000003007212 */ /* 0x000fe200078efcff */
[----:B------:R-:W-:Y:S06]  /*0770*/  BRA `(.L_x_11) ;  /* 0x0000000000347947 */ /* 0x000fec0003800000 */
.L_x_10:
[----:B------:R-:W-:-:S04]  /*0780*/  LOP3.LUT R0, R0, 0x80000000, RZ, 0xc0, !PT ;  /* 0x8000000000007812 */ /* 0x000fc800078ec0ff */
[----:B------:R-:W-:Y:S01]  /*0790*/  LOP3.LUT R0, R0, 0x7f800000, RZ, 0xfc, !PT ;  /* 0x7f80000000007812 */ /* 0x000fe200078efcff */
[----:B------:R-:W-:Y:S06]  /*07a0*/  BRA `(.L_x_11) ;  /* 0x0000000000287947 */ /* 0x000fec0003800000 */
.L_x_9:
[----:B------:R-:W-:Y:S01]  /*07b0*/  IMAD R0, R5, 0x800000, R0 ;  /* 0x0080000005007824 */ /* 0x000fe200078e0200 */
[----:B------:R-:W-:Y:S06]  /*07c0*/  BRA `(.L_x_11) ;  /* 0x0000000000207947 */ /* 0x000fec0003800000 */
.L_x_8:
[----:B------:R-:W-:-:S04]  /*07d0*/  LOP3.LUT R0, R9, 0x80000000, R8, 0x48, !PT ;  /* 0x8000000009007812 */ /* 0x000fc800078e4808 */
[----:B------:R-:W-:Y:S01]  /*07e0*/  LOP3.LUT R0, R0, 0x7f800000, RZ, 0xfc, !PT ;  /* 0x7f80000000007812 */ /* 0x000fe200078efcff */
[----:B------:R-:W-:Y:S06]  /*07f0*/  BRA `(.L_x_11) ;  /* 0x0000000000147947 */ /* 0x000fec0003800000 */
.L_x_7:
[----:B------:R-:W-:Y:S01]  /*0800*/  LOP3.LUT R0, R9, 0x80000000, R8, 0x48, !PT ;  /* 0x8000000009007812 */ /* 0x000fe200078e4808 */
[----:B------:R-:W-:Y:S06]  /*0810*/  BRA `(.L_x_11) ;  /* 0x00000000000c7947 */ /* 0x000fec0003800000 */
.L_x_6:
[----:B------:R-:W0:Y:S01]  /*0820*/  MUFU.RSQ R0, -QNAN ;  /* 0xffc0000000007908 */ /* 0x000e220000001400 */
[----:B------:R-:W-:Y:S05]  /*0830*/  BRA `(.L_x_11) ;  /* 0x0000000000047947 */ /* 0x000fea0003800000 */
.L_x_5:
[----:B------:R-:W-:-:S07]  /*0840*/  FADD.FTZ R0, R0, R3 ;  /* 0x0000000300007221 */ /* 0x000fce0000010000 */
.L_x_11:
[----:B------:R-:W-:-:S04]  /*0850*/  IMAD.MOV.U32 R7, RZ, RZ, 0x0 ;  /* 0x00000000ff077424 */ /* 0x000fc800078e00ff */
[----:B0-----:R-:W-:Y:S05]  /*0860*/  RET.REL.NODEC R6 `(updating_z_S) ;  /* 0xfffffff406e47950 */ /* 0x001fea0003c3ffff */
.L_x_12:
        /* <DEDUP_REMOVED lines=9> */
.L_x_52:


//--------------------- .text.soft_thresh_S       --------------------------
	.section	.text.soft_thresh_S,"ax",@progbits
	.align	128
        .global         soft_thresh_S
        .type           soft_thresh_S,@function
        .size           soft_thresh_S,(.L_x_58 - soft_thresh_S)
        .other          soft_thresh_S,@"STO_CUDA_ENTRY STV_DEFAULT"
soft_thresh_S:
.text.soft_thresh_S:
        /* <DEDUP_REMOVED lines=14> */
[----:B---3--:R-:W-:-:S04]  /*00e0*/  IMAD.WIDE R4, R7, 0x4, R4 ;  /* 0x0000000407047825 */ /* 0x008fc800078e0204 */
[C---:B--2---:R-:W-:Y:S01]  /*00f0*/  FADD R0, |R2|.reuse, -UR6 ;  /* 0x8000000602007e21 */ /* 0x044fe20008000200 */
[C---:B------:R-:W-:Y:S02]  /*0100*/  FSETP.GT.AND P1, PT, R2.reuse, RZ, PT ;  /* 0x000000ff0200720b */ /* 0x040fe40003f24000 */
[----:B------:R-:W-:Y:S02]  /*0110*/  FSETP.GT.AND P0, PT, |R2|, UR6, PT ;  /* 0x0000000602007c0b */ /* 0x000fe4000bf04200 */
[----:B------:R-:W-:-:S04]  /*0120*/  FSEL R0, R0, -R0, P1 ;  /* 0x8000000000007208 */ /* 0x000fc80000800000 */
[----:B------:R-:W-:-:S05]  /*0130*/  FSEL R7, R0, RZ, P0 ;  /* 0x000000ff00077208 */ /* 0x000fca0000000000 */
[----:B------:R-:W-:Y:S01]  /*0140*/  STG.E desc[UR4][R4.64], R7 ;  /* 0x0000000704007986 */ /* 0x000fe2000c101904 */
[----:B------:R-:W-:Y:S05]  /*0150*/  EXIT ;  /* 0x000000000000794d */ /* 0x000fea0003800000 */
.L_x_13:
        /* <DEDUP_REMOVED lines=10> */
.L_x_58:


//--------------------- .text.Sgemv               --------------------------
	.section	.text.Sgemv,"ax",@progbits
	.align	128
        .global         Sgemv
        .type           Sgemv,@function
        .size           Sgemv,(.L_x_59 - Sgemv)
        .other          Sgemv,@"STO_CUDA_ENTRY STV_DEFAULT"
Sgemv:
.text.Sgemv:
[----:B------:R-:W-:Y:S01]  /*0000*/  LDC R1, c[0x0][0x37c] ;  /* 0x0000df00ff017b82 */ /* 0x000fe20000000800 */
[----:B------:R-:W0:Y:S01]  /*0010*/  LDCU.U8 UR4, c[0x0][0x3a8] ;  /* 0x00007500ff0477ac */ /* 0x000e220008000000 */
[----:B------:R-:W1:Y:S01]  /*0020*/  S2R R0, SR_CTAID.X ;  /* 0x0000000000007919 */ /* 0x000e620000002500 */
[----:B------:R-:W1:Y:S01]  /*0030*/  LDCU UR5, c[0x0][0x360] ;  /* 0x00006c00ff0577ac */ /* 0x000e620008000800 */
[----:B------:R-:W1:Y:S01]  /*0040*/  S2R R3, SR_TID.X ;  /* 0x0000000000037919 */ /* 0x000e620000002100 */
[----:B------:R-:W2:Y:S01]  /*0050*/  LDCU.64 UR12, c[0x0][0x358] ;  /* 0x00006b00ff0c77ac */ /* 0x000ea20008000a00 */
[----:B0-----:R-:W-:-:S04]  /*0060*/  UPRMT UR4, UR4, 0x8880, URZ ;  /* 0x0000888004047896 */ /* 0x001fc800080000ff */
[----:B------:R-:W-:Y:S01]  /*0070*/  UISETP.NE.AND UP0, UPT, UR4, URZ, UPT ;  /* 0x000000ff0400728c */ /* 0x000fe2000bf05270 */
[----:B-1----:R-:W-:-:S08]  /*0080*/  IMAD R0, R0, UR5, R3 ;  /* 0x0000000500007c24 */ /* 0x002fd0000f8e0203 */
[----:B--2---:R-:W-:Y:S05]  /*0090*/  BRA.U UP0, `(.L_x_14) ;  /* 0x0000000900a47547 */ /* 0x004fea000b800000 */
[----:B------:R-:W0:Y:S02]  /*00a0*/  LDCU UR4, c[0x0][0x3a0] ;  /* 0x00007400ff0477ac */ /* 0x000e240008000800 */
[----:B0-----:R-:W-:-:S13]  /*00b0*/  ISETP.GE.AND P0, PT, R0, UR4, PT ;  /* 0x0000000400007c0c */ /* 0x001fda000bf06270 */
[----:B------:R-:W-:Y:S05]  /*00c0*/  @P0 EXIT ;  /* 0x000000000000094d */ /* 0x000fea0003800000 */
[----:B------:R-:W0:Y:S01]  /*00d0*/  LDCU UR8, c[0x0][0x3a4] ;  /* 0x00007480ff0877ac */ /* 0x000e220008000800 */
[----:B------:R-:W-:Y:S01]  /*00e0*/  HFMA2 R15, -RZ, RZ, 0, 0 ;  /* 0x00000000ff0f7431 */ /* 0x000fe200000001ff */
[----:B0-----:R-:W-:-:S09]  /*00f0*/  UISETP.GE.AND UP0, UPT, UR8, 0x1, UPT ;  /* 0x000000010800788c */ /* 0x001fd2000bf06270 */
[----:B------:R-:W-:Y:S05]  /*0100*/  BRA.U !UP0, `(.L_x_15) ;  /* 0x00000009086c7547 */ /* 0x000fea000b800000 */
[----:B------:R-:W-:Y:S02]  /*0110*/  UIADD3 UR4, UPT, UPT, UR8, -0x1, URZ ;  /* 0xffffffff08047890 */ /* 0x000fe4000fffe0ff */
[----:B------:R-:W-:Y:S01]  /*0120*/  IMAD R7, R0, UR8, RZ ;  /* 0x0000000800077c24 */ /* 0x000fe2000f8e02ff */
[----:B------:R-:W-:Y:S01]  /*0130*/  ULOP3.LUT UR9, UR8, 0xf, URZ, 0xc0, !UPT ;  /* 0x0000000f08097892 */ /* 0x000fe2000f8ec0ff */
[----:B------:R-:W-:Y:S01]  /*0140*/  MOV R15, RZ ;  /* 0x000000ff000f7202 */ /* 0x000fe20000000f00 */
[----:B------:R-:W-:Y:S01]  /*0150*/  UISETP.GE.U32.AND UP1, UPT, UR4, 0xf, UPT ;  /* 0x0000000f0400788c */ /* 0x000fe2000bf26070 */
[----:B------:R-:W-:Y:S01]  /*0160*/  MOV R8, RZ ;  /* 0x000000ff00087202 */ /* 0x000fe20000000f00 */
[----:B------:R-:W-:-:S07]  /*0170*/  UISETP.NE.AND UP0, UPT, UR9, URZ, UPT ;  /* 0x000000ff0900728c */ /* 0x000fce000bf05270 */
[----:B------:R-:W-:Y:S05]  /*0180*/  BRA.U !UP1, `(.L_x_16) ;  /* 0x0000000509187547 */ /* 0x000fea000b800000 */
[----:B------:R-:W0:Y:S01]  /*0190*/  LDCU.64 UR4, c[0x0][0x390] ;  /* 0x00007200ff0477ac */ /* 0x000e220008000a00 */
[----:B------:R-:W-:Y:S02]  /*01a0*/  MOV R15, RZ ;  /* 0x000000ff000f7202 */ /* 0x000fe40000000f00 */
[----:B------:R-:W-:Y:S01]  /*01b0*/  MOV R6, R7 ;  /* 0x0000000700067202 */ /* 0x000fe20000000f00 */
[----:B------:R-:W1:Y:S01]  /*01c0*/  LDCU.64 UR6, c[0x0][0x388] ;  /* 0x00007100ff0677ac */ /* 0x000e620008000a00 */
[----:B------:R-:W-:-:S04]  /*01d0*/  ULOP3.LUT UR10, UR8, 0x7ffffff0, URZ, 0xc0, !UPT ;  /* 0x7ffffff0080a7892 */ /* 0x000fc8000f8ec0ff */
[----:B------:R-:W-:Y:S02]  /*01e0*/  UIADD3 UR11, UPT, UPT, -UR10, URZ, URZ ;  /* 0x000000ff0a0b7290 */ /* 0x000fe4000fffe1ff */
[----:B------:R-:W-:Y:S01]  /*01f0*/  MOV R8, UR10 ;  /* 0x0000000a00087c02 */ /* 0x000fe20008000f00 */
[----:B0-----:R-:W-:-:S04]  /*0200*/  UIADD3 UR4, UP2, UPT, UR4, 0x20, URZ ;  /* 0x0000002004047890 */ /* 0x001fc8000ff5e0ff */
[----:B------:R-:W-:Y:S02]  /*0210*/  UIADD3.X UR5, UPT, UPT, URZ, UR5, URZ, UP2, !UPT ;  /* 0x00000005ff057290 */ /* 0x000fe400097fe4ff */
[----:B-1----:R-:W-:Y:S01]  /*0220*/  UIADD3 UR6, UP1, UPT, UR6, 0x20, URZ ;  /* 0x0000002006067890 */ /* 0x002fe2000ff3e0ff */
[----:B------:R-:W-:-:S03]  /*0230*/  MOV R2, UR4 ;  /* 0x0000000400027c02 */ /* 0x000fc60008000f00 */
[----:B------:R-:W-:Y:S01]  /*0240*/  MOV R3, UR5 ;  /* 0x0000000500037c02 */ /* 0x000fe20008000f00 */
[----:B------:R-:W-:-:S12]  /*0250*/  UIADD3.X UR7, UPT, UPT, URZ, UR7, URZ, UP1, !UPT ;  /* 0x00000007ff077290 */ /* 0x000fd80008ffe4ff */
.L_x_17:
[----:B------:R-:W-:Y:S01]  /*0260*/  MOV R4, UR6 ;  /* 0x0000000600047c02 */ /* 0x000fe20008000f00 */
[----:B------:R-:W2:Y:S01]  /*0270*/  LDG.E R17, desc[UR12][R2.64+-0x20] ;  /* 0xffffe00c02117981 */ /* 0x000ea2000c1e1900 */
[----:B------:R-:W-:-:S03]  /*0280*/  MOV R5, UR7 ;  /* 0x0000000700057c02 */ /* 0x000fc60008000f00 */
[----:B------:R-:W3:Y:S01]  /*0290*/  LDG.E R25, desc[UR12][R2.64+-0x1c] ;  /* 0xffffe40c02197981 */ /* 0x000ee2000c1e1900 */
[----:B------:R-:W-:-:S03]  /*02a0*/  IMAD.WIDE R4, R6, 0x4, R4 ;  /* 0x0000000406047825 */ /* 0x000fc600078e0204 */
[----:B------:R-:W4:Y:S04]  /*02b0*/  LDG.E R19, desc[UR12][R2.64+-0x18] ;  /* 0xffffe80c02137981 */ /* 0x000f28000c1e1900 */
[----:B------:R-:W2:Y:S04]  /*02c0*/  LDG.E R16, desc[UR12][R4.64+-0x20] ;  /* 0xffffe00c04107981 */ /* 0x000ea8000c1e1900 */
[----:B------:R-:W3:Y:S04]  /*02d0*/  LDG.E R18, desc[UR12][R4.64+-0x1c] ;  /* 0xffffe40c04127981 */ /* 0x000ee8000c1e1900 */
[----:B------:R-:W4:Y:S04]  /*02e0*/  LDG.E R20, desc[UR12][R4.64+-0x18] ;  /* 0xffffe80c04147981 */ /* 0x000f28000c1e1900 */
[----:B------:R-:W5:Y:S04]  /*02f0*/  LDG.E R22, desc[UR12][R2.64+-0x14] ;  /* 0xffffec0c02167981 */ /* 0x000f68000c1e1900 */
        /* <DEDUP_REMOVED lines=8> */
[----:B------:R-:W5:Y:S01]  /*0380*/  LDG.E R14, desc[UR12][R4.64+-0x4] ;  /* 0xfffffc0c040e7981 */ /* 0x000f62000c1e1900 */
[----:B--2---:R-:W-:-:S03]  /*0390*/  FFMA R17, R16, R17, R15 ;  /* 0x0000001110117223 */ /* 0x004fc6000000000f */
[----:B------:R-:W2:Y:S04]  /*03a0*/  LDG.E R15, desc[UR12][R2.64] ;  /* 0x0000000c020f7981 */ /* 0x000ea8000c1e1900 */
[----:B------:R-:W2:Y:S01]  /*03b0*/  LDG.E R16, desc[UR12][R4.64] ;  /* 0x0000000c04107981 */ /* 0x000ea2000c1e1900 */
[----:B---3--:R-:W-:-:S03]  /*03c0*/  FFMA R25, R18, R25, R17 ;  /* 0x0000001912197223 */ /* 0x008fc60000000011 */
[----:B------:R-:W3:Y:S01]  /*03d0*/  LDG.E R17, desc[UR12][R2.64+0x4] ;  /* 0x0000040c02117981 */ /* 0x000ee2000c1e1900 */
[----:B----4-:R-:W-:-:S03]  /*03e0*/  FFMA R26, R20, R19, R25 ;  /* 0x00000013141a7223 */ /* 0x010fc60000000019 */
[----:B------:R-:W3:Y:S04]  /*03f0*/  LDG.E R18, desc[UR12][R4.64+0x4] ;  /* 0x0000040c04127981 */ /* 0x000ee8000c1e1900 */
[----:B------:R-:W4:Y:S01]  /*0400*/  LDG.E R20, desc[UR12][R2.64+0x8] ;  /* 0x0000080c02147981 */ /* 0x000f22000c1e1900 */
[----:B-----5:R-:W-:-:S03]  /*0410*/  FFMA R25, R21, R22, R26 ;  /* 0x0000001615197223 */ /* 0x020fc6000000001a */
[----:B------:R-:W4:Y:S04]  /*0420*/  LDG.E R19, desc[UR12][R4.64+0x8] ;  /* 0x0000080c04137981 */ /* 0x000f28000c1e1900 */
[----:B------:R-:W5:Y:S01]  /*0430*/  LDG.E R22, desc[UR12][R2.64+0xc] ;  /* 0x00000c0c02167981 */ /* 0x000f62000c1e1900 */
[----:B------:R-:W-:-:S03]  /*0440*/  FFMA R25, R24, R23, R25 ;  /* 0x0000001718197223 */ /* 0x000fc60000000019 */
[----:B------:R-:W5:Y:S04]  /*0450*/  LDG.E R21, desc[UR12][R4.64+0xc] ;  /* 0x00000c0c04157981 */ /* 0x000f68000c1e1900 */
[----:B------:R-:W5:Y:S01]  /*0460*/  LDG.E R24, desc[UR12][R2.64+0x10] ;  /* 0x0000100c02187981 */ /* 0x000f62000c1e1900 */
[----:B------:R-:W-:-:S03]  /*0470*/  FFMA R25, R10, R9, R25 ;  /* 0x000000090a197223 */ /* 0x000fc60000000019 */
[----:B------:R-:W5:Y:S04]  /*0480*/  LDG.E R23, desc[UR12][R4.64+0x10] ;  /* 0x0000100c04177981 */ /* 0x000f68000c1e1900 */
[----:B------:R-:W5:Y:S01]  /*0490*/  LDG.E R10, desc[UR12][R2.64+0x14] ;  /* 0x0000140c020a7981 */ /* 0x000f62000c1e1900 */
[----:B------:R-:W-:-:S03]  /*04a0*/  FFMA R27, R12, R11, R25 ;  /* 0x0000000b0c1b7223 */ /* 0x000fc60000000019 */
[----:B------:R-:W5:Y:S04]  /*04b0*/  LDG.E R9, desc[UR12][R4.64+0x14] ;  /* 0x0000140c04097981 */ /* 0x000f68000c1e1900 */
[----:B------:R-:W5:Y:S04]  /*04c0*/  LDG.E R11, desc[UR12][R2.64+0x18] ;  /* 0x0000180c020b7981 */ /* 0x000f68000c1e1900 */
[----:B------:R-:W5:Y:S04]  /*04d0*/  LDG.E R12, desc[UR12][R4.64+0x18] ;  /* 0x0000180c040c7981 */ /* 0x000f68000c1e1900 */
[----:B------:R-:W5:Y:S04]  /*04e0*/  LDG.E R25, desc[UR12][R4.64+0x1c] ;  /* 0x00001c0c04197981 */ /* 0x000f68000c1e1900 */
[----:B------:R0:W5:Y:S01]  /*04f0*/  LDG.E R26, desc[UR12][R2.64+0x1c] ;  /* 0x00001c0c021a7981 */ /* 0x000162000c1e1900 */
[----:B------:R-:W-:Y:S01]  /*0500*/  FFMA R13, R14, R13, R27 ;  /* 0x0000000d0e0d7223 */ /* 0x000fe2000000001b */
[----:B------:R-:W-:-:S04]  /*0510*/  UIADD3 UR11, UPT, UPT, UR11, 0x10, URZ ;  /* 0x000000100b0b7890 */ /* 0x000fc8000fffe0ff */
[----:B------:R-:W-:Y:S01]  /*0520*/  UISETP.NE.AND UP1, UPT, UR11, URZ, UPT ;  /* 0x000000ff0b00728c */ /* 0x000fe2000bf25270 */
[----:B0-----:R-:W-:Y:S02]  /*0530*/  IADD3 R2, P0, PT, R2, 0x40, RZ ;  /* 0x0000004002027810 */ /* 0x001fe40007f1e0ff */
[----:B------:R-:W-:Y:S02]  /*0540*/  IADD3 R6, PT, PT, R6, 0x10, RZ ;  /* 0x0000001006067810 */ /* 0x000fe40007ffe0ff */
[----:B------:R-:W-:Y:S01]  /*0550*/  IADD3.X R3, PT, PT, RZ, R3, RZ, P0, !PT ;  /* 0x00000003ff037210 */ /* 0x000fe200007fe4ff */
[----:B--2---:R-:W-:-:S04]  /*0560*/  FFMA R13, R16, R15, R13 ;  /* 0x0000000f100d7223 */ /* 0x004fc8000000000d */
[----:B---3--:R-:W-:-:S04]  /*0570*/  FFMA R18, R18, R17, R13 ;  /* 0x0000001112127223 */ /* 0x008fc8000000000d */
[----:B----4-:R-:W-:-:S04]  /*0580*/  FFMA R18, R19, R20, R18 ;  /* 0x0000001413127223 */ /* 0x010fc80000000012 */
[----:B-----5:R-:W-:-:S04]  /*0590*/  FFMA R18, R21, R22, R18 ;  /* 0x0000001615127223 */ /* 0x020fc80000000012 */
[----:B------:R-:W-:-:S04]  /*05a0*/  FFMA R18, R23, R24, R18 ;  /* 0x0000001817127223 */ /* 0x000fc80000000012 */
[----:B------:R-:W-:-:S04]  /*05b0*/  FFMA R9, R9, R10, R18 ;  /* 0x0000000a09097223 */ /* 0x000fc80000000012 */
[----:B------:R-:W-:-:S04]  /*05c0*/  FFMA R12, R12, R11, R9 ;  /* 0x0000000b0c0c7223 */ /* 0x000fc80000000009 */
[----:B------:R-:W-:Y:S01]  /*05d0*/  FFMA R15, R25, R26, R12 ;  /* 0x0000001a190f7223 */ /* 0x000fe2000000000c */
[----:B------:R-:W-:Y:S06]  /*05e0*/  BRA.U UP1, `(.L_x_17) ;  /* 0xfffffffd011c7547 */ /* 0x000fec000b83ffff */
.L_x_16:
[----:B------:R-:W-:Y:S05]  /*05f0*/  BRA.U !UP0, `(.L_x_15) ;  /* 0x0000000508307547 */ /* 0x000fea000b800000 */
[----:B------:R-:W-:Y:S02]  /*0600*/  UISETP.GE.U32.AND UP0, UPT, UR9, 0x8, UPT ;  /* 0x000000080900788c */ /* 0x000fe4000bf06070 */
[----:B------:R-:W-:-:S04]  /*0610*/  ULOP3.LUT UR5, UR8, 0x7, URZ, 0xc0, !UPT ;  /* 0x0000000708057892 */ /* 0x000fc8000f8ec0ff */
[----:B------:R-:W-:-:S03]  /*0620*/  UISETP.NE.AND UP1, UPT, UR5, URZ, UPT ;  /* 0x000000ff0500728c */ /* 0x000fc6000bf25270 */
[----:B------:R-:W-:Y:S08]  /*0630*/  BRA.U !UP0, `(.L_x_18) ;  /* 0x0000000108787547 */ /* 0x000ff0000b800000 */
[----:B------:R-:W0:Y:S01]  /*0640*/  LDC.64 R2, c[0x0][0x388] ;  /* 0x0000e200ff027b82 */ /* 0x000e220000000a00 */
[----:B------:R-:W-:-:S07]  /*0650*/  IADD3 R9, PT, PT, R7, R8, RZ ;  /* 0x0000000807097210 */ /* 0x000fce0007ffe0ff */
[----:B------:R-:W1:Y:S01]  /*0660*/  LDC.64 R4, c[0x0][0x390] ;  /* 0x0000e400ff047b82 */ /* 0x000e620000000a00 */
[----:B0-----:R-:W-:-:S05]  /*0670*/  IMAD.WIDE R2, R9, 0x4, R2 ;  /* 0x0000000409027825 */ /* 0x001fca00078e0202 */
[----:B------:R-:W2:Y:S01]  /*0680*/  LDG.E R10, desc[UR12][R2.64] ;  /* 0x0000000c020a7981 */ /* 0x000ea2000c1e1900 */
[----:B-1----:R-:W-:-:S03]  /*0690*/  IMAD.WIDE.U32 R4, R8, 0x4, R4 ;  /* 0x0000000408047825 */ /* 0x002fc600078e0004 */
[----:B------:R-:W3:Y:S04]  /*06a0*/  LDG.E R13, desc[UR12][R2.64+0x4] ;  /* 0x0000040c020d7981 */ /* 0x000ee8000c1e1900 */
[----:B------:R-:W2:Y:S04]  /*06b0*/  LDG.E R11, desc[UR12][R4.64] ;  /* 0x0000000c040b7981 */ /* 0x000ea8000c1e1900 */
[----:B------:R-:W3:Y:S04]  /*06c0*/  LDG.E R12, desc[UR12][R4.64+0x4] ;  /* 0x0000040c040c7981 */ /* 0x000ee8000c1e1900 */
[----:B------:R-:W4:Y:S04]  /*06d0*/  LDG.E R17, desc[UR12][R2.64+0x8] ;  /* 0x0000080c02117981 */ /* 0x000f28000c1e1900 */
        /* <DEDUP_REMOVED lines=11> */
[----:B------:R-:W-:Y:S01]  /*0790*/  IADD3 R8, PT, PT, R8, 0x8, RZ ;  /* 0x0000000808087810 */ /* 0x000fe20007ffe0ff */
[----:B--2---:R-:W-:-:S04]  /*07a0*/  FFMA R10, R10, R11, R15 ;  /* 0x0000000b0a0a7223 */ /* 0x004fc8000000000f */
[----:B---3--:R-:W-:-:S04]  /*07b0*/  FFMA R10, R13, R12, R10 ;  /* 0x0000000c0d0a7223 */ /* 0x008fc8000000000a */
[----:B----4-:R-:W-:-:S04]  /*07c0*/  FFMA R10, R17, R14, R10 ;  /* 0x0000000e110a7223 */ /* 0x010fc8000000000a */
[----:B-----5:R-:W-:-:S04]  /*07d0*/  FFMA R10, R19, R16, R10 ;  /* 0x00000010130a7223 */ /* 0x020fc8000000000a */
[----:B------:R-:W-:-:S04]  /*07e0*/  FFMA R10, R21, R18, R10 ;  /* 0x00000012150a7223 */ /* 0x000fc8000000000a */
[----:B------:R-:W-:-:S04]  /*07f0*/  FFMA R23, R23, R20, R10 ;  /* 0x0000001417177223 */ /* 0x000fc8000000000a */
[----:B------:R-:W-:-:S04]  /*0800*/  FFMA R6, R6, R9, R23 ;  /* 0x0000000906067223 */ /* 0x000fc80000000017 */
[----:B------:R-:W-:-:S07]  /*0810*/  FFMA R15, R25, R22, R6 ;  /* 0x00000016190f7223 */ /* 0x000fce0000000006 */
.L_x_18:
        /* <DEDUP_REMOVED lines=17> */
[----:B------:R-:W5:Y:S01]  /*0930*/  LDG.E R14, desc[UR12][R4.64+0xc] ;  /* 0x00000c0c040e7981 */ /* 0x000f62000c1e1900 */
[----:B------:R-:W-:Y:S01]  /*0940*/  IADD3 R8, PT, PT, R8, 0x4, RZ ;  /* 0x0000000408087810 */ /* 0x000fe20007ffe0ff */
[----:B--2---:R-:W-:-:S04]  /*0950*/  FFMA R6, R6, R9, R15 ;  /* 0x0000000906067223 */ /* 0x004fc8000000000f */
[----:B---3--:R-:W-:-:S04]  /*0960*/  FFMA R6, R11, R10, R6 ;  /* 0x0000000a0b067223 */ /* 0x008fc80000000006 */
[----:B----4-:R-:W-:-:S04]  /*0970*/  FFMA R6, R13, R12, R6 ;  /* 0x0000000c0d067223 */ /* 0x010fc80000000006 */
[----:B-----5:R-:W-:-:S07]  /*0980*/  FFMA R15, R17, R14, R6 ;  /* 0x0000000e110f7223 */ /* 0x020fce0000000006 */
.L_x_19:
[----:B------:R-:W-:Y:S05]  /*0990*/  BRA.U !UP1, `(.L_x_15) ;  /* 0x0000000109487547 */ /* 0x000fea000b800000 */
[----:B------:R-:W0:Y:S01]  /*09a0*/  LDC.64 R2, c[0x0][0x390] ;  /* 0x0000e400ff027b82 */ /* 0x000e220000000a00 */
[----:B------:R-:W-:Y:S01]  /*09b0*/  IADD3 R7, PT, PT, R7, R8, RZ ;  /* 0x0000000807077210 */ /* 0x000fe20007ffe0ff */
[----:B------:R-:W-:-:S06]  /*09c0*/  UIADD3 UR4, UPT, UPT, -UR4, URZ, URZ ;  /* 0x000000ff04047290 */ /* 0x000fcc000fffe1ff */
[----:B------:R-:W1:Y:S01]  /*09d0*/  LDC.64 R10, c[0x0][0x388] ;  /* 0x0000e200ff0a7b82 */ /* 0x000e620000000a00 */
[----:B0-----:R-:W-:-:S03]  /*09e0*/  IMAD.WIDE.U32 R2, R8, 0x4, R2 ;  /* 0x0000000408027825 */ /* 0x001fc600078e0002 */
[----:B------:R-:W-:Y:S02]  /*09f0*/  MOV R6, R2 ;  /* 0x0000000200067202 */ /* 0x000fe40000000f00 */
[----:B------:R-:W-:-:S07]  /*0a00*/  MOV R5, R3 ;  /* 0x0000000300057202 */ /* 0x000fce0000000f00 */
.L_x_20:
[----:B-1----:R-:W-:Y:S01]  /*0a10*/  IMAD.WIDE R2, R7, 0x4, R10 ;  /* 0x0000000407027825 */ /* 0x002fe200078e020a */
[----:B------:R-:W-:-:S05]  /*0a20*/  MOV R4, R6 ;  /* 0x0000000600047202 */ /* 0x000fca0000000f00 */
[----:B------:R-:W2:Y:S04]  /*0a30*/  LDG.E R2, desc[UR12][R2.64] ;  /* 0x0000000c02027981 */ /* 0x000ea8000c1e1900 */
[----:B------:R0:W2:Y:S01]  /*0a40*/  LDG.E R4, desc[UR12][R4.64] ;  /* 0x0000000c04047981 */ /* 0x0000a2000c1e1900 */
[----:B------:R-:W-:Y:S01]  /*0a50*/  UIADD3 UR4, UPT, UPT, UR4, 0x1, URZ ;  /* 0x0000000104047890 */ /* 0x000fe2000fffe0ff */
[----:B------:R-:W-:Y:S02]  /*0a60*/  IADD3 R6, P0, PT, R6, 0x4, RZ ;  /* 0x0000000406067810 */ /* 0x000fe40007f1e0ff */
[----:B------:R-:W-:Y:S01]  /*0a70*/  IADD3 R7, PT, PT, R7, 0x1, RZ ;  /* 0x0000000107077810 */ /* 0x000fe20007ffe0ff */
[----:B------:R-:W-:Y:S01]  /*0a80*/  UISETP.NE.AND UP0, UPT, UR4, URZ, UPT ;  /* 0x000000ff0400728c */ /* 0x000fe2000bf05270 */
[----:B0-----:R-:W-:Y:S01]  /*0a90*/  IADD3.X R5, PT, PT, RZ, R5, RZ, P0, !PT ;  /* 0x00000005ff057210 */ /* 0x001fe200007fe4ff */
[----:B--2---:R-:W-:-:S07]  /*0aa0*/  FFMA R15, R2, R4, R15 ;  /* 0x00000004020f7223 */ /* 0x004fce000000000f */
[----:B------:R-:W-:Y:S05]  /*0ab0*/  BRA.U UP0, `(.L_x_20) ;  /* 0xfffffffd00d47547 */ /* 0x000fea000b83ffff */
.L_x_15:
[----:B------:R-:W0:Y:S01]  /*0ac0*/  LDC.64 R2, c[0x0][0x398] ;  /* 0x0000e600ff027b82 */ /* 0x000e220000000a00 */
[----:B------:R-:W1:Y:S01]  /*0ad0*/  LDCU UR4, c[0x0][0x380] ;  /* 0x00007000ff0477ac */ /* 0x000e620008000800 */
[----:B0-----:R-:W-:-:S05]  /*0ae0*/  IMAD.WIDE R2, R0, 0x4, R2 ;  /* 0x0000000400027825 */ /* 0x001fca00078e0202 */
[----:B------:R-:W1:Y:S02]  /*0af0*/  LDG.E R0, desc[UR12][R2.64] ;  /* 0x0000000c02007981 */ /* 0x000e64000c1e1900 */
[----:B-1----:R-:W-:-:S05]  /*0b00*/  FFMA R15, R15, UR4, R0 ;  /* 0x000000040f0f7c23 */ /* 0x002fca0008000000 */
[----:B------:R-:W-:Y:S01]  /*0b10*/  STG.E desc[UR12][R2.64], R15 ;  /* 0x0000000f02007986 */ /* 0x000fe2000c10190c */
[----:B------:R-:W-:Y:S05]  /*0b20*/  EXIT ;  /* 0x000000000000794d */ /* 0x000fea0003800000 */
.L_x_14:
[----:B------:R-:W0:Y:S02]  /*0b30*/  LDC R3, c[0x0][0x3a4] ;  /* 0x0000e900ff037b82 */ /* 0x000e240000000800 */
[----:B0-----:R-:W-:-:S13]  /*0b40*/  ISETP.GE.AND P0, PT, R0, R3, PT ;  /* 0x000000030000720c */ /* 0x001fda0003f06270 */
[----:B------:R-:W-:Y:S05]  /*0b50*/  @P0 EXIT ;  /* 0x000000000000094d */ /* 0x000fea0003800000 */
[----:B------:R-:W0:Y:S01]  /*0b60*/  LDCU UR4, c[0x0][0x3a0] ;  /* 0x00007400ff0477ac */ /* 0x000e220008000800 */
[----:B------:R-:W-:Y:S01]  /*0b70*/  HFMA2 R16, -RZ, RZ, 0, 0 ;  /* 0x00000000ff107431 */ /* 0x000fe200000001ff */
[----:B0-----:R-:W-:-:S09]  /*0b80*/  UISETP.GE.AND UP0, UPT, UR4, 0x1, UPT ;  /* 0x000000010400788c */ /* 0x001fd2000bf06270 */
[----:B------:R-:W-:Y:S05]  /*0b90*/  BRA.U !UP0, `(.L_x_21) ;  /* 0x0000000908b47547 */ /* 0x000fea000b800000 */
[----:B------:R-:W-:Y:S01]  /*0ba0*/  UISETP.GE.U32.AND UP1, UPT, UR4, 0x10, UPT ;  /* 0x000000100400788c */ /* 0x000fe2000bf26070 */
[----:B------:R-:W-:Y:S01]  /*0bb0*/  MOV R16, RZ ;  /* 0x000000ff00107202 */ /* 0x000fe20000000f00 */
[----:B------:R-:W-:Y:S01]  /*0bc0*/  ULOP3.LUT UR5, UR4, 0xf, URZ, 0xc0, !UPT ;  /* 0x0000000f04057892 */ /* 0x000fe2000f8ec0ff */
[----:B------:R-:W-:-:S03]  /*0bd0*/  MOV R4, RZ ;  /* 0x000000ff00047202 */ /* 0x000fc60000000f00 */
[----:B------:R-:W-:-:S03]  /*0be0*/  UISETP.NE.AND UP0, UPT, UR5, URZ, UPT ;  /* 0x000000ff0500728c */ /* 0x000fc6000bf05270 */
[----:B------:R-:W-:Y:S08]  /*0bf0*/  BRA.U !UP1, `(.L_x_22) ;  /* 0x0000000509447547 */ /* 0x000ff0000b800000 */
[----:B------:R-:W0:Y:S01]  /*0c00*/  LDCU.64 UR6, c[0x0][0x390] ;  /* 0x00007200ff0677ac */ /* 0x000e220008000a00 */
[----:B------:R-:W-:Y:S02]  /*0c10*/  MOV R16, RZ ;  /* 0x000000ff00107202 */ /* 0x000fe40000000f00 */
[----:B------:R-:W-:Y:S01]  /*0c20*/  MOV R2, R0 ;  /* 0x0000000000027202 */ /* 0x000fe20000000f00 */
[----:B------:R-:W-:-:S04]  /*0c30*/  ULOP3.LUT UR8, UR4, 0x7ffffff0, URZ, 0xc0, !UPT ;  /* 0x7ffffff004087892 */ /* 0x000fc8000f8ec0ff */
[----:B------:R-:W-:Y:S02]  /*0c40*/  UIADD3 UR9, UPT, UPT, -UR8, URZ, URZ ;  /* 0x000000ff08097290 */ /* 0x000fe4000fffe1ff */
[----:B------:R-:W-:Y:S01]  /*0c50*/  MOV R4, UR8 ;  /* 0x0000000800047c02 */ /* 0x000fe20008000f00 */
[----:B0-----:R-:W-:-:S04]  /*0c60*/  UIADD3 UR6, UP1, UPT, UR6, 0x20, URZ ;  /* 0x0000002006067890 */ /* 0x001fc8000ff3e0ff */
[----:B------:R-:W-:Y:S02]  /*0c70*/  UIADD3.X UR7, UPT, UPT, URZ, UR7, URZ, UP1, !UPT ;  /* 0x00000007ff077290 */ /* 0x000fe40008ffe4ff */
[----:B------:R-:W-:-:S04]  /*0c80*/  MOV R10, UR6 ;  /* 0x00000006000a7c02 */ /* 0x000fc80008000f00 */
[----:B------:R-:W-:-:S07]  /*0c90*/  MOV R11, UR7 ;  /* 0x00000007000b7c02 */ /* 0x000fce0008000f00 */
.L_x_23:
[----:B------:R-:W0:Y:S01]  /*0ca0*/  LDC.64 R8, c[0x0][0x388] ;  /* 0x0000e200ff087b82 */ /* 0x000e220000000a00 */
[----:B------:R-:W2:Y:S04]  /*0cb0*/  LDG.E R17, desc[UR12][R10.64+-0x20] ;  /* 0xffffe00c0a117981 */ /* 0x000ea8000c1e1900 */
[----:B------:R-:W3:Y:S04]  /*0cc0*/  LDG.E R19, desc[UR12][R10.64+-0x1c] ;  /* 0xffffe40c0a137981 */ /* 0x000ee8000c1e1900 */
[----:B------:R-:W4:Y:S04]  /*0cd0*/  LDG.E R26, desc[UR12][R10.64+-0x18] ;  /* 0xffffe80c0a1a7981 */ /* 0x000f28000c1e1900 */
[----:B------:R-:W5:Y:S04]  /*0ce0*/  LDG.E R6, desc[UR12][R10.64+-0x14] ;  /* 0xffffec0c0a067981 */ /* 0x000f68000c1e1900 */
[----:B------:R-:W5:Y:S01]  /*0cf0*/  LDG.E R21, desc[UR12][R10.64+-0x8] ;  /* 0xfffff80c0a157981 */ /* 0x000f62000c1e1900 */
[----:B0-----:R-:W-:-:S05]  /*0d00*/  IMAD.WIDE R8, R2, 0x4, R8 ;  /* 0x0000000402087825 */ /* 0x001fca00078e0208 */
[----:B------:R-:W2:Y:S01]  /*0d10*/  LDG.E R27, desc[UR12][R8.64] ;  /* 0x0000000c081b7981 */ /* 0x000ea2000c1e1900 */
[----:B------:R-:W-:-:S05]  /*0d20*/  IMAD.WIDE R12, R3, 0x4, R8 ;  /* 0x00000004030c7825 */ /* 0x000fca00078e0208 */
[----:B------:R-:W3:Y:S01]  /*0d30*/  LDG.E R18, desc[UR12][R12.64] ;  /* 0x0000000c0c127981 */ /* 0x000ee2000c1e1900 */
[----:B------:R-:W-:-:S03]  /*0d40*/  IMAD.WIDE R22, R3, 0x4, R12 ;  /* 0x0000000403167825 */ /* 0x000fc600078e020c */
[----:B------:R-:W5:Y:S01]  /*0d50*/  LDG.E R8, desc[UR12][R10.64+-0x10] ;  /* 0xfffff00c0a087981 */ /* 0x000f62000c1e1900 */
[----:B------:R-:W-:-:S03]  /*0d60*/  IMAD.WIDE R14, R3, 0x4, R22 ;  /* 0x00000004030e7825 */ /* 0x000fc600078e0216 */
[----:B------:R-:W4:Y:S04]  /*0d70*/  LDG.E R25, desc[UR12][R22.64] ;  /* 0x0000000c16197981 */ /* 0x000f28000c1e1900 */
[----:B------:R-:W5:Y:S01]  /*0d80*/  LDG.E R5, desc[UR12][R14.64] ;  /* 0x0000000c0e057981 */ /* 0x000f62000c1e1900 */
[----:B------:R-:W-:-:S03]  /*0d90*/  IMAD.WIDE R28, R3, 0x4, R14 ;  /* 0x00000004031c7825 */ /* 0x000fc600078e020e */
[----:B------:R-:W5:Y:S04]  /*0da0*/  LDG.E R9, desc[UR12][R10.64+-0xc] ;  /* 0xfffff40c0a097981 */ /* 0x000f68000c1e1900 */
[----:B------:R0:W5:Y:S02]  /*0db0*/  LDG.E R7, desc[UR12][R28.64] ;  /* 0x0000000c1c077981 */ /* 0x000164000c1e1900 */
[----:B0-----:R-:W-:-:S05]  /*0dc0*/  IMAD.WIDE R28, R3, 0x4, R28 ;  /* 0x00000004031c7825 */ /* 0x001fca00078e021c */
[----:B------:R-:W5:Y:S01]  /*0dd0*/  LDG.E R20, desc[UR12][R28.64] ;  /* 0x0000000c1c147981 */ /* 0x000f62000c1e1900 */
[----:B------:R-:W-:-:S05]  /*0de0*/  IMAD.WIDE R22, R3, 0x4, R28 ;  /* 0x0000000403167825 */ /* 0x000fca00078e021c */
[----:B------:R0:W5:Y:S01]  /*0df0*/  LDG.E R24, desc[UR12][R22.64] ;  /* 0x0000000c16187981 */ /* 0x000162000c1e1900 */
[----:B------:R-:W-:-:S03]  /*0e00*/  IMAD.WIDE R12, R3, 0x4, R22 ;  /* 0x00000004030c7825 */ /* 0x000fc600078e0216 */
[----:B------:R-:W5:Y:S01]  /*0e10*/  LDG.E R29, desc[UR12][R10.64+-0x4] ;  /* 0xfffffc0c0a1d7981 */ /* 0x000f62000c1e1900 */
[----:B------:R-:W-:-:S03]  /*0e20*/  IMAD.WIDE R14, R3, 0x4, R12 ;  /* 0x00000004030e7825 */ /* 0x000fc600078e020c */
[----:B------:R-:W5:Y:S04]  /*0e30*/  LDG.E R12, desc[UR12][R12.64] ;  /* 0x0000000c0c0c7981 */ /* 0x000f68000c1e1900 */
[----:B------:R-:W5:Y:S01]  /*0e40*/  LDG.E R13, desc[UR12][R10.64+0x8] ;  /* 0x0000080c0a0d7981 */ /* 0x000f62000c1e1900 */
[----:B--2---:R-:W-:Y:S01]  /*0e50*/  FFMA R27, R27, R17, R16 ;  /* 0x000000111b1b7223 */ /* 0x004fe20000000010 */
[C---:B------:R-:W-:Y:S02]  /*0e60*/  IMAD.WIDE R16, R3.reuse, 0x4, R14 ;  /* 0x0000000403107825 */ /* 0x040fe400078e020e */
[----:B------:R-:W2:Y:S02]  /*0e70*/  LDG.E R14, desc[UR12][R14.64] ;  /* 0x0000000c0e0e7981 */ /* 0x000ea4000c1e1900 */
[----:B---3--:R-:W-:Y:S01]  /*0e80*/  FFMA R27, R18, R19, R27 ;  /* 0x00000013121b7223 */ /* 0x008fe2000000001b */
[----:B------:R-:W-:-:S02]  /*0e90*/  IMAD.WIDE R18, R3, 0x4, R16 ;  /* 0x0000000403127825 */ /* 0x000fc400078e0210 */
[----:B------:R-:W3:Y:S02]  /*0ea0*/  LDG.E R16, desc[UR12][R16.64] ;  /* 0x0000000c10107981 */ /* 0x000ee4000c1e1900 */
[----:B0-----:R-:W-:-:S04]  /*0eb0*/  IMAD.WIDE R22, R3, 0x4, R18 ;  /* 0x0000000403167825 */ /* 0x001fc800078e0212 */
[----:B----4-:R-:W-:Y:S01]  /*0ec0*/  FFMA R26, R25, R26, R27 ;  /* 0x0000001a191a7223 */ /* 0x010fe2000000001b */
[----:B------:R-:W4:Y:S04]  /*0ed0*/  LDG.E R18, desc[UR12][R18.64] ;  /* 0x0000000c12127981 */ /* 0x000f28000c1e1900 */
[----:B------:R-:W2:Y:S01]  /*0ee0*/  LDG.E R25, desc[UR12][R10.64] ;  /* 0x0000000c0a197981 */ /* 0x000ea2000c1e1900 */
[----:B-----5:R-:W-:Y:S01]  /*0ef0*/  FFMA R6, R5, R6, R26 ;  /* 0x0000000605067223 */ /* 0x020fe2000000001a */
[----:B------:R-:W-:Y:S02]  /*0f00*/  IMAD.WIDE R26, R3, 0x4, R22 ;  /* 0x00000004031a7825 */ /* 0x000fe400078e0216 */
[----:B------:R-:W3:Y:S02]  /*0f10*/  LDG.E R5, desc[UR12][R10.64+0x4] ;  /* 0x0000040c0a057981 */ /* 0x000ee4000c1e1900 */
[----:B------:R-:W-:Y:S01]  /*0f20*/  FFMA R8, R7, R8, R6 ;  /* 0x0000000807087223 */ /* 0x000fe20000000006 */
[C---:B------:R-:W-:Y:S01]  /*0f30*/  IMAD.WIDE R6, R3.reuse, 0x4, R26 ;  /* 0x0000000403067825 */ /* 0x040fe200078e021a */
[----:B------:R-:W5:Y:S04]  /*0f40*/  LDG.E R22, desc[UR12][R22.64] ;  /* 0x0000000c16167981 */ /* 0x000f68000c1e1900 */
[----:B------:R-:W5:Y:S04]  /*0f50*/  LDG.E R15, desc[UR12][R10.64+0xc] ;  /* 0x00000c0c0a0f7981 */ /* 0x000f68000c1e1900 */
[----:B------:R-:W5:Y:S04]  /*0f60*/  LDG.E R26, desc[UR12][R26.64] ;  /* 0x0000000c1a1a7981 */ /* 0x000f68000c1e1900 */
[----:B------:R-:W5:Y:S01]  /*0f70*/  LDG.E R17, desc[UR12][R10.64+0x10] ;  /* 0x0000100c0a117981 */ /* 0x000f62000c1e1900 */
[----:B------:R-:W-:Y:S01]  /*0f80*/  FFMA R20, R20, R9, R8 ;  /* 0x0000000914147223 */ /* 0x000fe20000000008 */
[----:B------:R-:W-:-:S02]  /*0f90*/  IMAD.WIDE R8, R3, 0x4, R6 ;  /* 0x0000000403087825 */ /* 0x000fc400078e0206 */
[----:B------:R-:W5:Y:S02]  /*0fa0*/  LDG.E R6, desc[UR12][R6.64] ;  /* 0x0000000c06067981 */ /* 0x000f64000c1e1900 */
[----:B------:R-:W-:Y:S02]  /*0fb0*/  FFMA R28, R24, R21, R20 ;  /* 0x00000015181c7223 */ /* 0x000fe40000000014 */
[----:B------:R-:W5:Y:S01]  /*0fc0*/  LDG.E R23, desc[UR12][R10.64+0x14] ;  /* 0x0000140c0a177981 */ /* 0x000f62000c1e1900 */
[----:B------:R-:W-:-:S03]  /*0fd0*/  IMAD.WIDE R20, R3, 0x4, R8 ;  /* 0x0000000403147825 */ /* 0x000fc600078e0208 */
        /* <DEDUP_REMOVED lines=8> */
[----:B------:R-:W-:Y:S02]  /*1060*/  LEA R2, R3, R2, 0x4 ;  /* 0x0000000203027211 */ /* 0x000fe400078e20ff */
        /* <DEDUP_REMOVED lines=10> */
.L_x_22:
[----:B------:R-:W-:Y:S05]  /*1110*/  BRA.U !UP0, `(.L_x_21) ;  /* 0x0000000508547547 */ /* 0x000fea000b800000 */
[----:B------:R-:W-:Y:S02]  /*1120*/  UISETP.GE.U32.AND UP0, UPT, UR5, 0x8, UPT ;  /* 0x000000080500788c */ /* 0x000fe4000bf06070 */
[----:B------:R-:W-:-:S04]  /*1130*/  ULOP3.LUT UR6, UR4, 0x7, URZ, 0xc0, !UPT ;  /* 0x0000000704067892 */ /* 0x000fc8000f8ec0ff */
[----:B------:R-:W-:-:S03]  /*1140*/  UISETP.NE.AND UP1, UPT, UR6, URZ, UPT ;  /* 0x000000ff0600728c */ /* 0x000fc6000bf25270 */
[----:B------:R-:W-:Y:S08]  /*1150*/  BRA.U !UP0, `(.L_x_24) ;  /* 0x0000000108947547 */ /* 0x000ff0000b800000 */
[----:B------:R-:W0:Y:S01]  /*1160*/  LDC.64 R14, c[0x0][0x388] ;  /* 0x0000e200ff0e7b82 */ /* 0x000e220000000a00 */
[----:B------:R-:W-:-:S07]  /*1170*/  IMAD R5, R4, R3, R0 ;  /* 0x0000000304057224 */ /* 0x000fce00078e0200 */
[----:B------:R-:W1:Y:S01]  /*1180*/  LDC.64 R6, c[0x0][0x390] ;  /* 0x0000e400ff067b82 */ /* 0x000e620000000a00 */
[----:B0-----:R-:W-:-:S05]  /*1190*/  IMAD.WIDE R14, R5, 0x4, R14 ;  /* 0x00000004050e7825 */ /* 0x001fca00078e020e */
[----:B------:R0:W2:Y:S01]  /*11a0*/  LDG.E R21, desc[UR12][R14.64] ;  /* 0x0000000c0e157981 */ /* 0x0000a2000c1e1900 */
[----:B------:R-:W-:-:S04]  /*11b0*/  IMAD.WIDE R18, R3, 0x4, R14 ;  /* 0x0000000403127825 */ /* 0x000fc800078e020e */
[----:B-1----:R-:W-:Y:S01]  /*11c0*/  IMAD.WIDE.U32 R6, R4, 0x4, R6 ;  /* 0x0000000404067825 */ /* 0x002fe200078e0006 */
[----:B------:R1:W3:Y:S03]  /*11d0*/  LDG.E R2, desc[UR12][R18.64] ;  /* 0x0000000c12027981 */ /* 0x0002e6000c1e1900 */
[C---:B------:R-:W-:Y:S01]  /*11e0*/  IMAD.WIDE R24, R3.reuse, 0x4, R18 ;  /* 0x0000000403187825 */ /* 0x040fe200078e0212 */
[----:B------:R-:W2:Y:S04]  /*11f0*/  LDG.E R5, desc[UR12][R6.64] ;  /* 0x0000000c06057981 */ /* 0x000ea8000c1e1900 */
[----:B------:R-:W3:Y:S01]  /*1200*/  LDG.E R17, desc[UR12][R6.64+0x4] ;  /* 0x0000040c06117981 */ /* 0x000ee2000c1e1900 */
[----:B------:R-:W-:-:S03]  /*1210*/  IMAD.WIDE R10, R3, 0x4, R24 ;  /* 0x00000004030a7825 */ /* 0x000fc600078e0218 */
[----:B------:R-:W4:Y:S01]  /*1220*/  LDG.E R20, desc[UR12][R24.64] ;  /* 0x0000000c18147981 */ /* 0x000f22000c1e1900 */
[----:B------:R-:W-:-:S03]  /*1230*/  IMAD.WIDE R12, R3, 0x4, R10 ;  /* 0x00000004030c7825 */ /* 0x000fc600078e020a */
[----:B------:R-:W4:Y:S04]  /*1240*/  LDG.E R23, desc[UR12][R6.64+0x8] ;  /* 0x0000080c06177981 */ /* 0x000f28000c1e1900 */
[----:B------:R-:W5:Y:S01]  /*1250*/  LDG.E R10, desc[UR12][R10.64] ;  /* 0x0000000c0a0a7981 */ /* 0x000f62000c1e1900 */
[----:B------:R-:W-:-:S03]  /*1260*/  IMAD.WIDE R8, R3, 0x4, R12 ;  /* 0x0000000403087825 */ /* 0x000fc600078e020c */
[----:B------:R-:W5:Y:S01]  /*1270*/  LDG.E R27, desc[UR12][R6.64+0xc] ;  /* 0x00000c0c061b7981 */ /* 0x000f62000c1e1900 */
[----:B0-----:R-:W-:-:S03]  /*1280*/  IMAD.WIDE R14, R3, 0x4, R8 ;  /* 0x00000004030e7825 */ /* 0x001fc600078e0208 */
[----:B------:R-:W5:Y:S04]  /*1290*/  LDG.E R12, desc[UR12][R12.64] ;  /* 0x0000000c0c0c7981 */ /* 0x000f68000c1e1900 */
[----:B------:R-:W5:Y:S01]  /*12a0*/  LDG.E R29, desc[UR12][R6.64+0x10] ;  /* 0x0000100c061d7981 */ /* 0x000f62000c1e1900 */
[----:B-1----:R-:W-:-:S03]  /*12b0*/  IMAD.WIDE R18, R3, 0x4, R14 ;  /* 0x0000000403127825 */ /* 0x002fc600078e020e */
        /* <DEDUP_REMOVED lines=15> */
.L_x_24:
        /* <DEDUP_REMOVED lines=8> */
[----:B0-----:R-:W-:-:S04]  /*1430*/  IMAD.WIDE R8, R9, 0x4, R6 ;  /* 0x0000000409087825 */ /* 0x001fc800078e0206 */
[----:B-1----:R-:W-:-:S04]  /*1440*/  IMAD.WIDE.U32 R6, R4, 0x4, R10 ;  /* 0x0000000404067825 */ /* 0x002fc800078e000a */
[C---:B------:R-:W-:Y:S01]  /*1450*/  IMAD.WIDE R10, R3.reuse, 0x4, R8 ;  /* 0x00000004030a7825 */ /* 0x040fe200078e0208 */
[----:B------:R-:W2:Y:S04]  /*1460*/  LDG.E R2, desc[UR12][R6.64] ;  /* 0x0000000c06027981 */ /* 0x000ea8000c1e1900 */
[----:B------:R-:W2:Y:S01]  /*1470*/  LDG.E R9, desc[UR12][R8.64] ;  /* 0x0000000c08097981 */ /* 0x000ea2000c1e1900 */
[----:B------:R-:W-:-:S03]  /*1480*/  IMAD.WIDE R12, R3, 0x4, R10 ;  /* 0x00000004030c7825 */ /* 0x000fc600078e020a */
[----:B------:R-:W3:Y:S04]  /*1490*/  LDG.E R11, desc[UR12][R10.64] ;  /* 0x0000000c0a0b7981 */ /* 0x000ee8000c1e1900 */
[----:B------:R-:W3:Y:S01]  /*14a0*/  LDG.E R5, desc[UR12][R6.64+0x4] ;  /* 0x0000040c06057981 */ /* 0x000ee2000c1e1900 */
[----:B------:R-:W-:-:S03]  /*14b0*/  IMAD.WIDE R14, R3, 0x4, R12 ;  /* 0x00000004030e7825 */ /* 0x000fc600078e020c */
        /* <DEDUP_REMOVED lines=9> */
.L_x_25:
[----:B------:R-:W-:Y:S05]  /*1550*/  BRA.U !UP1, `(.L_x_21) ;  /* 0x0000000109447547 */ /* 0x000fea000b800000 */
[----:B------:R-:W0:Y:S01]  /*1560*/  LDC.64 R6, c[0x0][0x390] ;  /* 0x0000e400ff067b82 */ /* 0x000e220000000a00 */
[----:B------:R-:W-:Y:S01]  /*1570*/  IMAD R2, R4, R3, R0 ;  /* 0x0000000304027224 */ /* 0x000fe200078e0200 */
[----:B------:R-:W-:-:S06]  /*1580*/  UIADD3 UR4, UPT, UPT, -UR4, URZ, URZ ;  /* 0x000000ff04047290 */ /* 0x000fcc000fffe1ff */
[----:B------:R-:W1:Y:S01]  /*1590*/  LDC.64 R8, c[0x0][0x388] ;  /* 0x0000e200ff087b82 */ /* 0x000e620000000a00 */
[----:B0-----:R-:W-:-:S03]  /*15a0*/  IMAD.WIDE.U32 R6, R4, 0x4, R6 ;  /* 0x0000000404067825 */ /* 0x001fc600078e0006 */
[----:B------:R-:W-:-:S07]  /*15b0*/  MOV R10, R6 ;  /* 0x00000006000a7202 */ /* 0x000fce0000000f00 */
.L_x_26:
[----:B-1----:R-:W-:Y:S01]  /*15c0*/  IMAD.WIDE R4, R2, 0x4, R8 ;  /* 0x0000000402047825 */ /* 0x002fe200078e0208 */
[----:B------:R-:W-:-:S05]  /*15d0*/  MOV R6, R10 ;  /* 0x0000000a00067202 */ /* 0x000fca0000000f00 */
[----:B------:R-:W2:Y:S04]  /*15e0*/  LDG.E R5, desc[UR12][R4.64] ;  /* 0x0000000c04057981 */ /* 0x000ea8000c1e1900 */
[----:B------:R0:W2:Y:S01]  /*15f0*/  LDG.E R6, desc[UR12][R6.64] ;  /* 0x0000000c06067981 */ /* 0x0000a2000c1e1900 */
[----:B------:R-:W-:Y:S01]  /*1600*/  UIADD3 UR4, UPT, UPT, UR4, 0x1, URZ ;  /* 0x0000000104047890 */ /* 0x000fe2000fffe0ff */
[----:B------:R-:W-:Y:S02]  /*1610*/  IADD3 R10, P0, PT, R10, 0x4, RZ ;  /* 0x000000040a0a7810 */ /* 0x000fe40007f1e0ff */
[----:B------:R-:W-:Y:S01]  /*1620*/  IADD3 R2, PT, PT, R2, R3, RZ ;  /* 0x0000000302027210 */ /* 0x000fe20007ffe0ff */
[----:B------:R-:W-:Y:S01]  /*1630*/  UISETP.NE.AND UP0, UPT, UR4, URZ, UPT ;  /* 0x000000ff0400728c */ /* 0x000fe2000bf05270 */
[----:B0-----:R-:W-:Y:S01]  /*1640*/  IADD3.X R7, PT, PT, RZ, R7, RZ, P0, !PT ;  /* 0x00000007ff077210 */ /* 0x001fe200007fe4ff */
[----:B--2---:R-:W-:-:S07]  /*1650*/  FFMA R16, R5, R6, R16 ;  /* 0x0000000605107223 */ /* 0x004fce0000000010 */
[----:B------:R-:W-:Y:S05]  /*1660*/  BRA.U UP0, `(.L_x_26) ;  /* 0xfffffffd00d47547 */ /* 0x000fea000b83ffff */
.L_x_21:
[----:B------:R-:W0:Y:S01]  /*1670*/  LDC.64 R2, c[0x0][0x398] ;  /* 0x0000e600ff027b82 */ /* 0x000e220000000a00 */
[----:B------:R-:W1:Y:S01]  /*1680*/  LDCU UR4, c[0x0][0x380] ;  /* 0x00007000ff0477ac */ /* 0x000e620008000800 */
[----:B0-----:R-:W-:-:S05]  /*1690*/  IMAD.WIDE R2, R0, 0x4, R2 ;  /* 0x0000000400027825 */ /* 0x001fca00078e0202 */
[----:B------:R-:W1:Y:S02]  /*16a0*/  LDG.E R5, desc[UR12][R2.64] ;  /* 0x0000000c02057981 */ /* 0x000e64000c1e1900 */
[----:B-1----:R-:W-:-:S05]  /*16b0*/  FFMA R5, R16, UR4, R5 ;  /* 0x0000000410057c23 */ /* 0x002fca0008000005 */
[----:B------:R-:W-:Y:S01]  /*16c0*/  STG.E desc[UR12][R2.64], R5 ;  /* 0x0000000502007986 */ /* 0x000fe2000c10190c */
[----:B------:R-:W-:Y:S05]  /*16d0*/  EXIT ;  /* 0x000000000000794d */ /* 0x000fea0003800000 */
.L_x_27:
        /* <DEDUP_REMOVED lines=10> */
.L_x_59:


//--------------------- .text.reduce_sum_D        --------------------------
	.section	.text.reduce_sum_D,"ax",@progbits
	.align	128
        .global         reduce_sum_D
        .type           reduce_sum_D,@function
        .size           reduce_sum_D,(.L_x_60 - reduce_sum_D)
        .other          reduce_sum_D,@"STO_CUDA_ENTRY STV_DEFAULT"
reduce_sum_D:
.text.reduce_sum_D:
        /* <DEDUP_REMOVED lines=12> */
[----:B-1----:R-:W2:Y:S01]  /*00c0*/  LDG.E.64 R4, desc[UR4][R2.64] ;  /* 0x0000000402047981 */ /* 0x002ea2000c1e1b00 */
[----:B------:R-:W-:-:S06]  /*00d0*/  IMAD.WIDE R6, R7, 0x8, R2 ;  /* 0x0000000807067825 */ /* 0x000fcc00078e0202 */
[----:B------:R-:W2:Y:S02]  /*00e0*/  LDG.E.64 R6, desc[UR4][R6.64] ;  /* 0x0000000406067981 */ /* 0x000ea4000c1e1b00 */
[----:B--2---:R-:W-:-:S07]  /*00f0*/  DADD R4, R4, R6 ;  /* 0x0000000004047229 */ /* 0x004fce0000000006 */
[----:B------:R-:W-:Y:S01]  /*0100*/  STG.E.64 desc[UR4][R2.64], R4 ;  /* 0x0000000402007986 */ /* 0x000fe2000c101b04 */
[----:B------:R-:W-:Y:S05]  /*0110*/  EXIT ;  /* 0x000000000000794d */ /* 0x000fea0003800000 */
.L_x_28:
        /* <DEDUP_REMOVED lines=14> */
.L_x_60:


//--------------------- .text.vec_prod_D          --------------------------
	.section	.text.vec_prod_D,"ax",@progbits
	.align	128
        .global         vec_prod_D
        .type           vec_prod_D,@function
        .size           vec_prod_D,(.L_x_61 - vec_prod_D)
        .other          vec_prod_D,@"STO_CUDA_ENTRY STV_DEFAULT"
vec_prod_D:
.text.vec_prod_D:
        /* <DEDUP_REMOVED lines=13> */
[----:B-1----:R-:W4:Y:S01]  /*00d0*/  LDG.E.64 R2, desc[UR4][R2.64] ;  /* 0x0000000402027981 */ /* 0x002f22000c1e1b00 */
[----:B--2---:R-:W-:-:S06]  /*00e0*/  IMAD.WIDE R4, R11, 0x8, R4 ;  /* 0x000000080b047825 */ /* 0x004fcc00078e0204 */
[----:B------:R-:W4:Y:S01]  /*00f0*/  LDG.E.64 R4, desc[UR4][R4.64] ;  /* 0x0000000404047981 */ /* 0x000f22000c1e1b00 */
[----:B---3--:R-:W-:Y:S01]  /*0100*/  IMAD.WIDE R8, R11, 0x8, R8 ;  /* 0x000000080b087825 */ /* 0x008fe200078e0208 */
[----:B----4-:R-:W-:-:S07]  /*0110*/  DMUL R6, R2, R4 ;  /* 0x0000000402067228 */ /* 0x010fce0000000000 */
[----:B------:R-:W-:Y:S01]  /*0120*/  STG.E.64 desc[UR4][R8.64], R6 ;  /* 0x0000000608007986 */ /* 0x000fe2000c101b04 */
[----:B------:R-:W-:Y:S05]  /*0130*/  EXIT ;  /* 0x000000000000794d */ /* 0x000fea0003800000 */
.L_x_29:
        /* <DEDUP_REMOVED lines=12> */
.L_x_61:


//--------------------- .text.Daxpy               --------------------------
	.section	.text.Daxpy,"ax",@progbits
	.align	128
        .global         Daxpy
        .type           Daxpy,@function
        .size           Daxpy,(.L_x_62 - Daxpy)
        .other          Daxpy,@"STO_CUDA_ENTRY STV_DEFAULT"
Daxpy:
.text.Daxpy:
        /* <DEDUP_REMOVED lines=13> */
[----:B-1----:R-:W3:Y:S01]  /*00d0*/  LDG.E.64 R2, desc[UR4][R2.64] ;  /* 0x0000000402027981 */ /* 0x002ee2000c1e1b00 */
[----:B--2---:R-:W-:-:S05]  /*00e0*/  IMAD.WIDE R4, R7, 0x8, R4 ;  /* 0x0000000807047825 */ /* 0x004fca00078e0204 */
[----:B------:R-:W3:Y:S02]  /*00f0*/  LDG.E.64 R6, desc[UR4][R4.64] ;  /* 0x0000000404067981 */ /* 0x000ee4000c1e1b00 */
[----:B---3--:R-:W-:-:S07]  /*0100*/  DFMA R6, R2, R8, R6 ;  /* 0x000000080206722b */ /* 0x008fce0000000006 */
[----:B------:R-:W-:Y:S01]  /*0110*/  STG.E.64 desc[UR4][R4.64], R6 ;  /* 0x0000000604007986 */ /* 0x000fe2000c101b04 */
[----:B------:R-:W-:Y:S05]  /*0120*/  EXIT ;  /* 0x000000000000794d */ /* 0x000fea0003800000 */
.L_x_30:
        /* <DEDUP_REMOVED lines=13> */
.L_x_62:


//--------------------- .text.updating_z_D        --------------------------
	.section	.text.updating_z_D,"ax",@progbits
	.align	128
        .global         updating_z_D
        .type           updating_z_D,@function
        .size           updating_z_D,(.L_x_53 - updating_z_D)
        .other          updating_z_D,@"STO_CUDA_ENTRY STV_DEFAULT"
updating_z_D:
.text.updating_z_D:
        /* <DEDUP_REMOVED lines=12> */
[----:B------:R-:W-:-:S07]  /*00c0*/  IMAD.MOV.U32 R2, RZ, RZ, 0x1 ;  /* 0x00000001ff027424 */ /* 0x000fce00078e00ff */
[----:B------:R-:W4:Y:S01]  /*00d0*/  LDC.64 R10, c[0x0][0x398] ;  /* 0x0000e600ff0a7b82 */ /* 0x000f220000000a00 */
[----:B0-----:R-:W-:-:S06]  /*00e0*/  IMAD.WIDE R4, R0, 0x8, R4 ;  /* 0x0000000800047825 */ /* 0x001fcc00078e0204 */
[----:B-1----:R-:W5:Y:S01]  /*00f0*/  LDG.E.64 R4, desc[UR4][R4.64] ;  /* 0x0000000404047981 */ /* 0x002f62000c1e1b00 */
[----:B--2---:R-:W3:Y:S02]  /*0100*/  MUFU.RCP64H R3, UR6 ;  /* 0x0000000600037d08 */ /* 0x004ee40008001800 */
[----:B---3--:R-:W-:-:S08]  /*0110*/  DFMA R6, R2, -R12, 1 ;  /* 0x3ff000000206742b */ /* 0x008fd0000000080c */
[----:B------:R-:W-:-:S08]  /*0120*/  DFMA R6, R6, R6, R6 ;  /* 0x000000060606722b */ /* 0x000fd00000000006 */
[----:B------:R-:W-:Y:S02]  /*0130*/  DFMA R2, R2, R6, R2 ;  /* 0x000000060202722b */ /* 0x000fe40000000002 */
[----:B----4-:R-:W-:-:S06]  /*0140*/  DADD R6, R10, -1 ;  /* 0xbff000000a067429 */ /* 0x010fcc0000000000 */
[----:B------:R-:W-:-:S04]  /*0150*/  DFMA R8, R2, -R12, 1 ;  /* 0x3ff000000208742b */ /* 0x000fc8000000080c */
[----:B------:R-:W-:-:S04]  /*0160*/  FSETP.GEU.AND P1, PT, |R7|, 6.5827683646048100446e-37, PT ;  /* 0x036000000700780b */ /* 0x000fc80003f2e200 */
[----:B------:R-:W-:-:S08]  /*0170*/  DFMA R2, R2, R8, R2 ;  /* 0x000000080202722b */ /* 0x000fd00000000002 */
[----:B------:R-:W-:-:S08]  /*0180*/  DMUL R8, R6, R2 ;  /* 0x0000000206087228 */ /* 0x000fd00000000000 */
[----:B------:R-:W-:-:S08]  /*0190*/  DFMA R10, R8, -R12, R6 ;  /* 0x8000000c080a722b */ /* 0x000fd00000000006 */
[----:B------:R-:W-:-:S10]  /*01a0*/  DFMA R2, R2, R10, R8 ;  /* 0x0000000a0202722b */ /* 0x000fd40000000008 */
[----:B------:R-:W-:-:S05]  /*01b0*/  FFMA R8, RZ, UR6, R3 ;  /* 0x00000006ff087c23 */ /* 0x000fca0008000003 */
[----:B------:R-:W-:-:S13]  /*01c0*/  FSETP.GT.AND P0, PT, |R8|, 1.469367938527859385e-39, PT ;  /* 0x001000000800780b */ /* 0x000fda0003f04200 */
[----:B------:R-:W-:Y:S05]  /*01d0*/  @P0 BRA P1, `(.L_x_31) ;  /* 0x0000000000080947 */ /* 0x000fea0000800000 */
[----:B------:R-:W-:-:S07]  /*01e0*/  MOV R12, 0x200 ;  /* 0x00000200000c7802 */ /* 0x000fce0000000f00 */
[----:B-----5:R-:W-:Y:S05]  /*01f0*/  CALL.REL.NOINC `($__internal_1_$__cuda_sm20_div_rn_f64_full) ;  /* 0x0000000000247944 */ /* 0x020fea0003c00000 */
.L_x_31:
[----:B------:R-:W0:Y:S08]  /*0200*/  LDC.64 R6, c[0x0][0x390] ;  /* 0x0000e400ff067b82 */ /* 0x000e300000000a00 */
[----:B------:R-:W1:Y:S01]  /*0210*/  LDC.64 R10, c[0x0][0x380] ;  /* 0x0000e000ff0a7b82 */ /* 0x000e620000000a00 */
[----:B0-----:R-:W-:-:S06]  /*0220*/  IMAD.WIDE R6, R0, 0x8, R6 ;  /* 0x0000000800067825 */ /* 0x001fcc00078e0206 */
[----:B------:R-:W2:Y:S02]  /*0230*/  LDG.E.64 R6, desc[UR4][R6.64] ;  /* 0x0000000406067981 */ /* 0x000ea4000c1e1b00 */
[----:B--2--5:R-:W-:-:S08]  /*0240*/  DADD R8, R4, -R6 ;  /* 0x0000000004087229 */ /* 0x024fd00000000806 */
[----:B------:R-:W-:Y:S01]  /*0250*/  DFMA R8, R8, R2, R4 ;  /* 0x000000020808722b */ /* 0x000fe20000000004 */
[----:B-1----:R-:W-:-:S06]  /*0260*/  IMAD.WIDE R2, R0, 0x8, R10 ;  /* 0x0000000800027825 */ /* 0x002fcc00078e020a */
[----:B------:R-:W-:Y:S01]  /*0270*/  STG.E.64 desc[UR4][R2.64], R8 ;  /* 0x0000000802007986 */ /* 0x000fe2000c101b04 */
[----:B------:R-:W-:Y:S05]  /*0280*/  EXIT ;  /* 0x000000000000794d */ /* 0x000fea0003800000 */
        .weak           $__internal_1_$__cuda_sm20_div_rn_f64_full
        .type           $__internal_1_$__cuda_sm20_div_rn_f64_full,@function
        .size           $__internal_1_$__cuda_sm20_div_rn_f64_full,(.L_x_53 - $__internal_1_$__cuda_sm20_div_rn_f64_full)
$__internal_1_$__cuda_sm20_div_rn_f64_full:
[----:B------:R-:W0:Y:S01]  /*0290*/  LDC.64 R10, c[0x0][0x3a0] ;  /* 0x0000e800ff0a7b82 */ /* 0x000e220000000a00 */
[----:B------:R-:W-:Y:S01]  /*02a0*/  IMAD.MOV.U32 R14, RZ, RZ, 0x1 ;  /* 0x00000001ff0e7424 */ /* 0x000fe200078e00ff */
[C---:B------:R-:W-:Y:S01]  /*02b0*/  FSETP.GEU.AND P2, PT, |R7|.reuse, 1.469367938527859385e-39, PT ;  /* 0x001000000700780b */ /* 0x040fe20003f4e200 */
[----:B------:R-:W-:Y:S01]  /*02c0*/  IMAD.MOV.U32 R21, RZ, RZ, 0x1ca00000 ;  /* 0x1ca00000ff157424 */ /* 0x000fe200078e00ff */
[----:B------:R-:W-:-:S05]  /*02d0*/  LOP3.LUT R20, R7, 0x7ff00000, RZ, 0xc0, !PT ;  /* 0x7ff0000007147812 */ /* 0x000fca00078ec0ff */
[----:B------:R-:W-:Y:S01]  /*02e0*/  IMAD.MOV.U32 R22, RZ, RZ, R20 ;  /* 0x000000ffff167224 */ /* 0x000fe200078e0014 */
[C---:B0-----:R-:W-:Y:S02]  /*02f0*/  FSETP.GEU.AND P0, PT, |R11|.reuse, 1.469367938527859385e-39, PT ;  /* 0x001000000b00780b */ /* 0x041fe40003f0e200 */
[C---:B------:R-:W-:Y:S02]  /*0300*/  LOP3.LUT R8, R11.reuse, 0x800fffff, RZ, 0xc0, !PT ;  /* 0x800fffff0b087812 */ /* 0x040fe400078ec0ff */
[----:B------:R-:W-:Y:S02]  /*0310*/  LOP3.LUT R13, R11, 0x7ff00000, RZ, 0xc0, !PT ;  /* 0x7ff000000b0d7812 */ /* 0x000fe400078ec0ff */
[----:B------:R-:W-:Y:S01]  /*0320*/  LOP3.LUT R9, R8, 0x3ff00000, RZ, 0xfc, !PT ;  /* 0x3ff0000008097812 */ /* 0x000fe200078efcff */
[----:B------:R-:W-:Y:S01]  /*0330*/  IMAD.MOV.U32 R8, RZ, RZ, R10 ;  /* 0x000000ffff087224 */ /* 0x000fe200078e000a */
[----:B------:R-:W-:Y:S01]  /*0340*/  ISETP.GE.U32.AND P1, PT, R20, R13, PT ;  /* 0x0000000d1400720c */ /* 0x000fe20003f26070 */
[----:B------:R-:W-:-:S03]  /*0350*/  IMAD.MOV.U32 R23, RZ, RZ, R13 ;  /* 0x000000ffff177224 */ /* 0x000fc600078e000d */
[----:B------:R-:W-:Y:S01]  /*0360*/  SEL R21, R21, 0x63400000, !P1 ;  /* 0x6340000015157807 */ /* 0x000fe20004800000 */
[----:B------:R-:W0:Y:S03]  /*0370*/  @!P0 LDC.64 R2, c[0x0][0x3a0] ;  /* 0x0000e800ff028b82 */ /* 0x000e260000000a00 */
[----:B------:R-:W-:-:S04]  /*0380*/  @!P2 LOP3.LUT R16, R21, 0x80000000, R7, 0xf8, !PT ;  /* 0x800000001510a812 */ /* 0x000fc800078ef807 */
[----:B------:R-:W-:Y:S01]  /*0390*/  @!P2 LOP3.LUT R17, R16, 0x100000, RZ, 0xfc, !PT ;  /* 0x001000001011a812 */ /* 0x000fe200078efcff */
[----:B------:R-:W-:Y:S01]  /*03a0*/  @!P2 IMAD.MOV.U32 R16, RZ, RZ, RZ ;  /* 0x000000ffff10a224 */ /* 0x000fe200078e00ff */
[----:B0-----:R-:W-:-:S06]  /*03b0*/  @!P0 DMUL R8, R2, 8.98846567431157953865e+307 ;  /* 0x7fe0000002088828 */ /* 0x001fcc0000000000 */
[----:B------:R-:W0:Y:S04]  /*03c0*/  MUFU.RCP64H R15, R9 ;  /* 0x00000009000f7308 */ /* 0x000e280000001800 */
[----:B------:R-:W-:-:S05]  /*03d0*/  @!P0 LOP3.LUT R23, R9, 0x7ff00000, RZ, 0xc0, !PT ;  /* 0x7ff0000009178812 */ /* 0x000fca00078ec0ff */
[----:B------:R-:W-:Y:S01]  /*03e0*/  VIADD R25, R23, 0xffffffff ;  /* 0xffffffff17197836 */ /* 0x000fe20000000000 */
[----:B0-----:R-:W-:-:S08]  /*03f0*/  DFMA R2, R14, -R8, 1 ;  /* 0x3ff000000e02742b */ /* 0x001fd00000000808 */
[----:B------:R-:W-:-:S08]  /*0400*/  DFMA R2, R2, R2, R2 ;  /* 0x000000020202722b */ /* 0x000fd00000000002 */
[----:B------:R-:W-:Y:S01]  /*0410*/  DFMA R14, R14, R2, R14 ;  /* 0x000000020e0e722b */ /* 0x000fe2000000000e */
[----:B------:R-:W-:Y:S01]  /*0420*/  LOP3.LUT R3, R21, 0x800fffff, R7, 0xf8, !PT ;  /* 0x800fffff15037812 */ /* 0x000fe200078ef807 */
[----:B------:R-:W-:-:S06]  /*0430*/  IMAD.MOV.U32 R2, RZ, RZ, R6 ;  /* 0x000000ffff027224 */ /* 0x000fcc00078e0006 */
[----:B------:R-:W-:Y:S02]  /*0440*/  DFMA R18, R14, -R8, 1 ;  /* 0x3ff000000e12742b */ /* 0x000fe40000000808 */
[----:B------:R-:W-:-:S06]  /*0450*/  @!P2 DFMA R2, R2, 2, -R16 ;  /* 0x400000000202a82b */ /* 0x000fcc0000000810 */
[----:B------:R-:W-:-:S04]  /*0460*/  DFMA R14, R14, R18, R14 ;  /* 0x000000120e0e722b */ /* 0x000fc8000000000e */
[----:B------:R-:W-:-:S04]  /*0470*/  @!P2 LOP3.LUT R22, R3, 0x7ff00000, RZ, 0xc0, !PT ;  /* 0x7ff000000316a812 */ /* 0x000fc800078ec0ff */
[----:B------:R-:W-:Y:S01]  /*0480*/  DMUL R16, R14, R2 ;  /* 0x000000020e107228 */ /* 0x000fe20000000000 */
[----:B------:R-:W-:-:S05]  /*0490*/  VIADD R24, R22, 0xffffffff ;  /* 0xffffffff16187836 */ /* 0x000fca0000000000 */
[----:B------:R-:W-:Y:S02]  /*04a0*/  ISETP.GT.U32.AND P0, PT, R24, 0x7feffffe, PT ;  /* 0x7feffffe1800780c */ /* 0x000fe40003f04070 */
[----:B------:R-:W-:Y:S02]  /*04b0*/  DFMA R18, R16, -R8, R2 ;  /* 0x800000081012722b */ /* 0x000fe40000000002 */
[----:B------:R-:W-:-:S06]  /*04c0*/  ISETP.GT.U32.OR P0, PT, R25, 0x7feffffe, P0 ;  /* 0x7feffffe1900780c */ /* 0x000fcc0000704470 */
[----:B------:R-:W-:-:S07]  /*04d0*/  DFMA R18, R14, R18, R16 ;  /* 0x000000120e12722b */ /* 0x000fce0000000010 */
[----:B------:R-:W-:Y:S05]  /*04e0*/  @P0 BRA `(.L_x_32) ;  /* 0x0000000000600947 */ /* 0x000fea0003800000 */
[----:B------:R-:W-:-:S04]  /*04f0*/  VIADDMNMX R13, R20, -R13, 0xb9600000, !PT ;  /* 0xb9600000140d7446 */ /* 0x000fc8000780090d */
[----:B------:R-:W-:-:S05]  /*0500*/  VIMNMX R6, PT, PT, R13, 0x46a00000, PT ;  /* 0x46a000000d067848 */ /* 0x000fca0003fe0100 */
[----:B------:R-:W-:Y:S02]  /*0510*/  IMAD.IADD R21, R6, 0x1, -R21 ;  /* 0x0000000106157824 */ /* 0x000fe400078e0a15 */
[----:B------:R-:W-:Y:S02]  /*0520*/  IMAD.MOV.U32 R6, RZ, RZ, RZ ;  /* 0x000000ffff067224 */ /* 0x000fe400078e00ff */
[----:B------:R-:W-:-:S06]  /*0530*/  VIADD R7, R21, 0x7fe00000 ;  /* 0x7fe0000015077836 */ /* 0x000fcc0000000000 */
[----:B------:R-:W-:-:S10]  /*0540*/  DMUL R14, R18, R6 ;  /* 0x00000006120e7228 */ /* 0x000fd40000000000 */
[----:B------:R-:W-:-:S13]  /*0550*/  FSETP.GTU.AND P0, PT, |R15|, 1.469367938527859385e-39, PT ;  /* 0x001000000f00780b */ /* 0x000fda0003f0c200 */
[----:B------:R-:W-:Y:S05]  /*0560*/  @P0 BRA `(.L_x_33) ;  /* 0x0000000000980947 */ /* 0x000fea0003800000 */
[----:B------:R-:W-:Y:S01]  /*0570*/  DFMA R2, R18, -R8, R2 ;  /* 0x800000081202722b */ /* 0x000fe20000000002 */
[----:B------:R-:W-:-:S09]  /*0580*/  IMAD.MOV.U32 R6, RZ, RZ, RZ ;  /* 0x000000ffff067224 */ /* 0x000fd200078e00ff */
[C---:B------:R-:W-:Y:S02]  /*0590*/  FSETP.NEU.AND P0, PT, R3.reuse, RZ, PT ;  /* 0x000000ff0300720b */ /* 0x040fe40003f0d000 */
[----:B------:R-:W-:-:S04]  /*05a0*/  LOP3.LUT R11, R3, 0x80000000, R11, 0x48, !PT ;  /* 0x80000000030b7812 */ /* 0x000fc800078e480b */
[----:B------:R-:W-:-:S07]  /*05b0*/  LOP3.LUT R7, R11, R7, RZ, 0xfc, !PT ;  /* 0x000000070b077212 */ /* 0x000fce00078efcff */
[----:B------:R-:W-:Y:S05]  /*05c0*/  @!P0 BRA `(.L_x_33) ;  /* 0x0000000000808947 */ /* 0x000fea0003800000 */
[----:B------:R-:W-:Y:S01]  /*05d0*/  IMAD.MOV R3, RZ, RZ, -R21 ;  /* 0x000000ffff037224 */ /* 0x000fe200078e0a15 */
[----:B------:R-:W-:Y:S01]  /*05e0*/  DMUL.RP R6, R18, R6 ;  /* 0x0000000612067228 */ /* 0x000fe20000008000 */
[----:B------:R-:W-:Y:S01]  /*05f0*/  IMAD.MOV.U32 R2, RZ, RZ, RZ ;  /* 0x000000ffff027224 */ /* 0x000fe200078e00ff */
[----:B------:R-:W-:-:S05]  /*0600*/  IADD3 R21, PT, PT, -R21, -0x43300000, RZ ;  /* 0xbcd0000015157810 */ /* 0x000fca0007ffe1ff */
[----:B------:R-:W-:-:S03]  /*0610*/  DFMA R2, R14, -R2, R18 ;  /* 0x800000020e02722b */ /* 0x000fc60000000012 */
[----:B------:R-:W-:-:S07]  /*0620*/  LOP3.LUT R11, R7, R11, RZ, 0x3c, !PT ;  /* 0x0000000b070b7212 */ /* 0x000fce00078e3cff */
[----:B------:R-:W-:-:S04]  /*0630*/  FSETP.NEU.AND P0, PT, |R3|, R21, PT ;  /* 0x000000150300720b */ /* 0x000fc80003f0d200 */
[----:B------:R-:W-:Y:S02]  /*0640*/  FSEL R14, R6, R14, !P0 ;  /* 0x0000000e060e7208 */ /* 0x000fe40004000000 */
[----:B------:R-:W-:Y:S01]  /*0650*/  FSEL R15, R11, R15, !P0 ;  /* 0x0000000f0b0f7208 */ /* 0x000fe20004000000 */
[----:B------:R-:W-:Y:S06]  /*0660*/  BRA `(.L_x_33) ;  /* 0x0000000000587947 */ /* 0x000fec0003800000 */
.L_x_32:
[----:B------:R-:W-:-:S14]  /*0670*/  DSETP.NAN.AND P0, PT, R6, R6, PT ;  /* 0x000000060600722a */ /* 0x000fdc0003f08000 */
[----:B------:R-:W-:Y:S05]  /*0680*/  @P0 BRA `(.L_x_34) ;  /* 0x0000000000480947 */ /* 0x000fea0003800000 */
[----:B------:R-:W0:Y:S02]  /*0690*/  LDC.64 R2, c[0x0][0x3a0] ;  /* 0x0000e800ff027b82 */ /* 0x000e240000000a00 */
[----:B0-----:R-:W-:-:S14]  /*06a0*/  DSETP.NAN.AND P0, PT, R2, R2, PT ;  /* 0x000000020200722a */ /* 0x001fdc0003f08000 */
[----:B------:R-:W-:Y:S05]  /*06b0*/  @P0 BRA `(.L_x_35) ;  /* 0x0000000000300947 */ /* 0x000fea0003800000 */
[----:B------:R-:W-:Y:S01]  /*06c0*/  ISETP.NE.AND P0, PT, R22, R23, PT ;  /* 0x000000171600720c */ /* 0x000fe20003f05270 */
[----:B------:R-:W-:Y:S02]  /*06d0*/  IMAD.MOV.U32 R14, RZ, RZ, 0x0 ;  /* 0x00000000ff0e7424 */ /* 0x000fe400078e00ff */
[----:B------:R-:W-:-:S10]  /*06e0*/  IMAD.MOV.U32 R15, RZ, RZ, -0x80000 ;  /* 0xfff80000ff0f7424 */ /* 0x000fd400078e00ff */
[----:B------:R-:W-:Y:S05]  /*06f0*/  @!P0 BRA `(.L_x_33) ;  /* 0x0000000000348947 */ /* 0x000fea0003800000 */
[----:B------:R-:W-:Y:S02]  /*0700*/  ISETP.NE.AND P0, PT, R22, 0x7ff00000, PT ;  /* 0x7ff000001600780c */ /* 0x000fe40003f05270 */
[----:B------:R-:W-:Y:S02]  /*0710*/  LOP3.LUT R15, R7, 0x80000000, R11, 0x48, !PT ;  /* 0x80000000070f7812 */ /* 0x000fe400078e480b */
[----:B------:R-:W-:-:S13]  /*0720*/  ISETP.EQ.OR P0, PT, R23, RZ, !P0 ;  /* 0x000000ff1700720c */ /* 0x000fda0004702670 */
[----:B------:R-:W-:Y:S01]  /*0730*/  @P0 LOP3.LUT R2, R15, 0x7ff00000, RZ, 0xfc, !PT ;  /* 0x7ff000000f020812 */ /* 0x000fe200078efcff */
[----:B------:R-:W-:Y:S02]  /*0740*/  @!P0 IMAD.MOV.U32 R14, RZ, RZ, RZ ;  /* 0x000000ffff0e8224 */ /* 0x000fe400078e00ff */
[----:B------:R-:W-:Y:S02]  /*0750*/  @P0 IMAD.MOV.U32 R14, RZ, RZ, RZ ;  /* 0x000000ffff0e0224 */ /* 0x000fe400078e00ff */
[----:B------:R-:W-:Y:S01]  /*0760*/  @P0 IMAD.MOV.U32 R15, RZ, RZ, R2 ;  /* 0x000000ffff0f0224 */ /* 0x000fe200078e0002 */
[----:B------:R-:W-:Y:S06]  /*0770*/  BRA `(.L_x_33) ;  /* 0x0000000000147947 */ /* 0x000fec0003800000 */
.L_x_35:
[----:B------:R-:W-:Y:S01]  /*0780*/  LOP3.LUT R15, R11, 0x80000, RZ, 0xfc, !PT ;  /* 0x000800000b0f7812 */ /* 0x000fe200078efcff */
[----:B------:R-:W-:Y:S01]  /*0790*/  IMAD.MOV.U32 R14, RZ, RZ, R10 ;  /* 0x000000ffff0e7224 */ /* 0x000fe200078e000a */
[----:B------:R-:W-:Y:S06]  /*07a0*/  BRA `(.L_x_33) ;  /* 0x0000000000087947 */ /* 0x000fec0003800000 */
.L_x_34:
[----:B------:R-:W-:Y:S01]  /*07b0*/  LOP3.LUT R15, R7, 0x80000, RZ, 0xfc, !PT ;  /* 0x00080000070f7812 */ /* 0x000fe200078efcff */
[----:B------:R-:W-:-:S07]  /*07c0*/  IMAD.MOV.U32 R14, RZ, RZ, R6 ;  /* 0x000000ffff0e7224 */ /* 0x000fce00078e0006 */
.L_x_33:
[----:B------:R-:W-:Y:S02]  /*07d0*/  IMAD.MOV.U32 R13, RZ, RZ, 0x0 ;  /* 0x00000000ff0d7424 */ /* 0x000fe400078e00ff */
[----:B------:R-:W-:Y:S02]  /*07e0*/  IMAD.MOV.U32 R2, RZ, RZ, R14 ;  /* 0x000000ffff027224 */ /* 0x000fe400078e000e */
[----:B------:R-:W-:Y:S01]  /*07f0*/  IMAD.MOV.U32 R3, RZ, RZ, R15 ;  /* 0x000000ffff037224 */ /* 0x000fe200078e000f */
[----:B------:R-:W-:Y:S06]  /*0800*/  RET.REL.NODEC R12 `(updating_z_D) ;  /* 0xfffffff40cfc7950 */ /* 0x000fec0003c3ffff */
.L_x_36:
        /* <DEDUP_REMOVED lines=15> */
.L_x_53:


//--------------------- .text.soft_thresh_D       --------------------------
	.section	.text.soft_thresh_D,"ax",@progbits
	.align	128
        .global         soft_thresh_D
        .type           soft_thresh_D,@function
        .size           soft_thresh_D,(.L_x_64 - soft_thresh_D)
        .other          soft_thresh_D,@"STO_CUDA_ENTRY STV_DEFAULT"
soft_thresh_D:
.text.soft_thresh_D:
        /* <DEDUP_REMOVED lines=13> */
[----:B-1----:R-:W2:Y:S02]  /*00d0*/  LDG.E.64 R2, desc[UR4][R2.64] ;  /* 0x0000000402027981 */ /* 0x002ea4000c1e1b00 */
[C---:B--2---:R-:W-:Y:S02]  /*00e0*/  DADD R4, |R2|.reuse, -R4 ;  /* 0x0000000002047229 */ /* 0x044fe40000000a04 */
[----:B------:R-:W-:Y:S01]  /*00f0*/  DSETP.GT.AND P1, PT, R2, RZ, PT ;  /* 0x000000ff0200722a */ /* 0x000fe20003f24000 */
[----:B---3--:R-:W-:-:S05]  /*0100*/  IMAD.WIDE R2, R11, 0x8, R8 ;  /* 0x000000080b027825 */ /* 0x008fca00078e0208 */
[----:B------:R-:W-:Y:S02]  /*0110*/  DADD R6, -RZ, -R4 ;  /* 0x00000000ff067229 */ /* 0x000fe40000000904 */
[----:B------:R-:W-:-:S08]  /*0120*/  DSETP.GT.AND P0, PT, R4, RZ, PT ;  /* 0x000000ff0400722a */ /* 0x000fd00003f04000 */
[----:B------:R-:W-:Y:S02]  /*0130*/  FSEL R4, R4, R6, P1 ;  /* 0x0000000604047208 */ /* 0x000fe40000800000 */
[----:B------:R-:W-:Y:S02]  /*0140*/  FSEL R5, R5, R7, P1 ;  /* 0x0000000705057208 */ /* 0x000fe40000800000 */
[----:B------:R-:W-:Y:S02]  /*0150*/  FSEL R4, R4, RZ, P0 ;  /* 0x000000ff04047208 */ /* 0x000fe40000000000 */
[----:B------:R-:W-:-:S05]  /*0160*/  FSEL R5, R5, RZ, P0 ;  /* 0x000000ff05057208 */ /* 0x000fca0000000000 */
[----:B------:R-:W-:Y:S01]  /*0170*/  STG.E.64 desc[UR4][R2.64], R4 ;  /* 0x0000000402007986 */ /* 0x000fe2000c101b04 */
[----:B------:R-:W-:Y:S05]  /*0180*/  EXIT ;  /* 0x000000000000794d */ /* 0x000fea0003800000 */
.L_x_37:
        /* <DEDUP_REMOVED lines=15> */
.L_x_64:


//--------------------- .text.Dgemv               --------------------------
	.section	.text.Dgemv,"ax",@progbits
	.align	128
        .global         Dgemv
        .type           Dgemv,@function
        .size           Dgemv,(.L_x_65 - Dgemv)
        .other          Dgemv,@"STO_CUDA_ENTRY STV_DEFAULT"
Dgemv:
.text.Dgemv:
        /* <DEDUP_REMOVED lines=14> */
[----:B------:R-:W-:Y:S01]  /*00e0*/  CS2R R24, SRZ ;  /* 0x0000000000187805 */ /* 0x000fe2000001ff00 */
[----:B0-----:R-:W-:-:S09]  /*00f0*/  UISETP.GE.AND UP0, UPT, UR8, 0x1, UPT ;  /* 0x000000010800788c */ /* 0x001fd2000bf06270 */
[----:B------:R-:W-:Y:S05]  /*0100*/  BRA.U !UP0, `(.L_x_39) ;  /* 0x0000000908787547 */ /* 0x000fea000b800000 */
[----:B------:R-:W-:Y:S01]  /*0110*/  UIADD3 UR4, UPT, UPT, UR8, -0x1, URZ ;  /* 0xffffffff08047890 */ /* 0x000fe2000fffe0ff */
[----:B------:R-:W-:Y:S01]  /*0120*/  HFMA2 R3, -RZ, RZ, 0, 0 ;  /* 0x00000000ff037431 */ /* 0x000fe200000001ff */
[----:B------:R-:W-:Y:S02]  /*0130*/  ULOP3.LUT UR9, UR8, 0xf, URZ, 0xc0, !UPT ;  /* 0x0000000f08097892 */ /* 0x000fe4000f8ec0ff */
[----:B------:R-:W-:Y:S01]  /*0140*/  IMAD R2, R0, UR8, RZ ;  /* 0x0000000800027c24 */ /* 0x000fe2000f8e02ff */
[----:B------:R-:W-:Y:S01]  /*0150*/  UISETP.GE.U32.AND UP1, UPT, UR4, 0xf, UPT ;  /* 0x0000000f0400788c */ /* 0x000fe2000bf26070 */
[----:B------:R-:W-:Y:S01]  /*0160*/  CS2R R24, SRZ ;  /* 0x0000000000187805 */ /* 0x000fe2000001ff00 */
[----:B------:R-:W-:-:S07]  /*0170*/  UISETP.NE.AND UP0, UPT, UR9, URZ, UPT ;  /* 0x000000ff0900728c */ /* 0x000fce000bf05270 */
[----:B------:R-:W-:Y:S05]  /*0180*/  BRA.U !UP1, `(.L_x_40) ;  /* 0x0000000509207547 */ /* 0x000fea000b800000 */
[----:B------:R-:W0:Y:S01]  /*0190*/  LDCU.64 UR4, c[0x0][0x390] ;  /* 0x00007200ff0477ac */ /* 0x000e220008000a00 */
[----:B------:R-:W-:Y:S02]  /*01a0*/  MOV R26, R2 ;  /* 0x00000002001a7202 */ /* 0x000fe40000000f00 */
[----:B------:R-:W-:Y:S01]  /*01b0*/  CS2R R24, SRZ ;  /* 0x0000000000187805 */ /* 0x000fe2000001ff00 */
        /* <DEDUP_REMOVED lines=10> */
.L_x_41:
[----:B------:R-:W-:Y:S02]  /*0260*/  MOV R4, UR6 ;  /* 0x0000000600047c02 */ /* 0x000fe40008000f00 */
[----:B------:R-:W-:Y:S02]  /*0270*/  MOV R5, UR7 ;  /* 0x0000000700057c02 */ /* 0x000fe40008000f00 */
[----:B------:R-:W-:Y:S02]  /*0280*/  MOV R6, R10 ;  /* 0x0000000a00067202 */ /* 0x000fe40000000f00 */
[----:B------:R-:W-:Y:S01]  /*0290*/  MOV R7, R11 ;  /* 0x0000000b00077202 */ /* 0x000fe20000000f00 */
[----:B------:R-:W-:-:S04]  /*02a0*/  IMAD.WIDE R4, R26, 0x8, R4 ;  /* 0x000000081a047825 */ /* 0x000fc800078e0204 */
[----:B------:R-:W2:Y:S04]  /*02b0*/  LDG.E.64 R22, desc[UR12][R6.64+-0x40] ;  /* 0xffffc00c06167981 */ /* 0x000ea8000c1e1b00 */
[----:B------:R-:W2:Y:S04]  /*02c0*/  LDG.E.64 R12, desc[UR12][R4.64+-0x40] ;  /* 0xffffc00c040c7981 */ /* 0x000ea8000c1e1b00 */
[----:B------:R-:W3:Y:S04]  /*02d0*/  LDG.E.64 R20, desc[UR12][R6.64+-0x38] ;  /* 0xffffc80c06147981 */ /* 0x000ee8000c1e1b00 */
[----:B------:R-:W3:Y:S04]  /*02e0*/  LDG.E.64 R16, desc[UR12][R4.64+-0x38] ;  /* 0xffffc80c04107981 */ /* 0x000ee8000c1e1b00 */
[----:B------:R-:W4:Y:S04]  /*02f0*/  LDG.E.64 R14, desc[UR12][R6.64+-0x30] ;  /* 0xffffd00c060e7981 */ /* 0x000f28000c1e1b00 */
[----:B------:R-:W4:Y:S04]  /*0300*/  LDG.E.64 R10, desc[UR12][R4.64+-0x30] ;  /* 0xffffd00c040a7981 */ /* 0x000f28000c1e1b00 */
[----:B------:R-:W5:Y:S04]  /*0310*/  LDG.E.64 R18, desc[UR12][R6.64+-0x28] ;  /* 0xffffd80c06127981 */ /* 0x000f68000c1e1b00 */
[----:B------:R-:W5:Y:S01]  /*0320*/  LDG.E.64 R8, desc[UR12][R4.64+-0x28] ;  /* 0xffffd80c04087981 */ /* 0x000f62000c1e1b00 */
[----:B--2---:R-:W-:-:S03]  /*0330*/  DFMA R22, R12, R22, R24 ;  /* 0x000000160c16722b */ /* 0x004fc60000000018 */
[----:B------:R-:W2:Y:S04]  /*0340*/  LDG.E.64 R24, desc[UR12][R6.64+-0x20] ;  /* 0xffffe00c06187981 */ /* 0x000ea8000c1e1b00 */
[----:B------:R-:W2:Y:S01]  /*0350*/  LDG.E.64 R12, desc[UR12][R4.64+-0x20] ;  /* 0xffffe00c040c7981 */ /* 0x000ea2000c1e1b00 */
[----:B---3--:R-:W-:-:S03]  /*0360*/  DFMA R20, R16, R20, R22 ;  /* 0x000000141014722b */ /* 0x008fc60000000016 */
[----:B------:R-:W3:Y:S04]  /*0370*/  LDG.E.64 R22, desc[UR12][R6.64+-0x18] ;  /* 0xffffe80c06167981 */ /* 0x000ee8000c1e1b00 */
[----:B------:R-:W3:Y:S01]  /*0380*/  LDG.E.64 R16, desc[UR12][R4.64+-0x18] ;  /* 0xffffe80c04107981 */ /* 0x000ee2000c1e1b00 */
[----:B----4-:R-:W-:-:S03]  /*0390*/  DFMA R14, R10, R14, R20 ;  /* 0x0000000e0a0e722b */ /* 0x010fc60000000014 */
[----:B------:R-:W4:Y:S04]  /*03a0*/  LDG.E.64 R10, desc[UR12][R6.64+-0x10] ;  /* 0xfffff00c060a7981 */ /* 0x000f28000c1e1b00 */
[----:B------:R-:W4:Y:S01]  /*03b0*/  LDG.E.64 R20, desc[UR12][R4.64+-0x10] ;  /* 0xfffff00c04147981 */ /* 0x000f22000c1e1b00 */
[----:B-----5:R-:W-:-:S03]  /*03c0*/  DFMA R18, R8, R18, R14 ;  /* 0x000000120812722b */ /* 0x020fc6000000000e */
        /* <DEDUP_REMOVED lines=26> */
[----:B------:R-:W-:Y:S01]  /*0570*/  UIADD3 UR11, UPT, UPT, UR11, 0x10, URZ ;  /* 0x000000100b0b7890 */ /* 0x000fe2000fffe0ff */
[----:B------:R-:W-:-:S03]  /*0580*/  IADD3 R26, PT, PT, R26, 0x10, RZ ;  /* 0x000000101a1a7810 */ /* 0x000fc60007ffe0ff */
[----:B------:R-:W-:Y:S01]  /*0590*/  UISETP.NE.AND UP1, UPT, UR11, URZ, UPT ;  /* 0x000000ff0b00728c */ /* 0x000fe2000bf25270 */
[----:B--2---:R-:W-:-:S08]  /*05a0*/  DFMA R10, R14, R12, R10 ;  /* 0x0000000c0e0a722b */ /* 0x004fd0000000000a */
[----:B---3--:R-:W-:-:S08]  /*05b0*/  DFMA R10, R18, R16, R10 ;  /* 0x00000010120a722b */ /* 0x008fd0000000000a */
[----:B----4-:R-:W-:Y:S01]  /*05c0*/  DFMA R24, R24, R22, R10 ;  /* 0x000000161818722b */ /* 0x010fe2000000000a */
[----:B------:R-:W-:-:S04]  /*05d0*/  IADD3 R10, P0, PT, R6, 0x80, RZ ;  /* 0x00000080060a7810 */ /* 0x000fc80007f1e0ff */
[----:B------:R-:W-:-:S03]  /*05e0*/  IADD3.X R11, PT, PT, RZ, R7, RZ, P0, !PT ;  /* 0x00000007ff0b7210 */ /* 0x000fc600007fe4ff */
[----:B-----5:R-:W-:Y:S01]  /*05f0*/  DFMA R24, R20, R8, R24 ;  /* 0x000000081418722b */ /* 0x020fe20000000018 */
[----:B------:R-:W-:Y:S10]  /*0600*/  BRA.U UP1, `(.L_x_41) ;  /* 0xfffffffd01147547 */ /* 0x000ff4000b83ffff */
.L_x_40:
        /* <DEDUP_REMOVED lines=9> */
[----:B------:R-:W2:Y:S01]  /*06a0*/  LDG.E.64 R12, desc[UR12][R10.64] ;  /* 0x0000000c0a0c7981 */ /* 0x000ea2000c1e1b00 */
[----:B-1----:R-:W-:-:S03]  /*06b0*/  IMAD.WIDE.U32 R4, R3, 0x8, R4 ;  /* 0x0000000803047825 */ /* 0x002fc600078e0004 */
[----:B------:R-:W3:Y:S04]  /*06c0*/  LDG.E.64 R16, desc[UR12][R10.64+0x8] ;  /* 0x0000080c0a107981 */ /* 0x000ee8000c1e1b00 */
[----:B------:R-:W2:Y:S04]  /*06d0*/  LDG.E.64 R14, desc[UR12][R4.64] ;  /* 0x0000000c040e7981 */ /* 0x000ea8000c1e1b00 */
[----:B------:R-:W3:Y:S04]  /*06e0*/  LDG.E.64 R18, desc[UR12][R4.64+0x8] ;  /* 0x0000080c04127981 */ /* 0x000ee8000c1e1b00 */
[----:B------:R-:W4:Y:S04]  /*06f0*/  LDG.E.64 R20, desc[UR12][R10.64+0x10] ;  /* 0x0000100c0a147981 */ /* 0x000f28000c1e1b00 */
[----:B------:R-:W4:Y:S04]  /*0700*/  LDG.E.64 R22, desc[UR12][R4.64+0x10] ;  /* 0x0000100c04167981 */ /* 0x000f28000c1e1b00 */
[----:B------:R-:W5:Y:S04]  /*0710*/  LDG.E.64 R6, desc[UR12][R10.64+0x18] ;  /* 0x0000180c0a067981 */ /* 0x000f68000c1e1b00 */
[----:B------:R-:W5:Y:S04]  /*0720*/  LDG.E.64 R8, desc[UR12][R4.64+0x18] ;  /* 0x0000180c04087981 */ /* 0x000f68000c1e1b00 */
        /* <DEDUP_REMOVED lines=11> */
[----:B-----5:R-:W-:Y:S01]  /*07e0*/  DFMA R6, R6, R8, R20 ;  /* 0x000000080606722b */ /* 0x020fe20000000014 */
[----:B------:R-:W-:-:S07]  /*07f0*/  IADD3 R3, PT, PT, R3, 0x8, RZ ;  /* 0x0000000803037810 */ /* 0x000fce0007ffe0ff */
[----:B--2---:R-:W-:-:S08]  /*0800*/  DFMA R6, R12, R14, R6 ;  /* 0x0000000e0c06722b */ /* 0x004fd00000000006 */
[----:B---3--:R-:W-:-:S08]  /*0810*/  DFMA R6, R16, R18, R6 ;  /* 0x000000121006722b */ /* 0x008fd00000000006 */
[----:B----4-:R-:W-:-:S08]  /*0820*/  DFMA R24, R22, R24, R6 ;  /* 0x000000181618722b */ /* 0x010fd00000000006 */
[----:B------:R-:W-:-:S11]  /*0830*/  DFMA R24, R26, R28, R24 ;  /* 0x0000001c1a18722b */ /* 0x000fd60000000018 */
.L_x_42:
        /* <DEDUP_REMOVED lines=17> */
[----:B------:R-:W5:Y:S01]  /*0950*/  LDG.E.64 R14, desc[UR12][R20.64+0x18] ;  /* 0x0000180c140e7981 */ /* 0x000f62000c1e1b00 */
[----:B------:R-:W-:Y:S01]  /*0960*/  IADD3 R3, PT, PT, R3, 0x4, RZ ;  /* 0x0000000403037810 */ /* 0x000fe20007ffe0ff */
[----:B--2---:R-:W-:-:S08]  /*0970*/  DFMA R18, R18, R22, R24 ;  /* 0x000000161212722b */ /* 0x004fd00000000018 */
[----:B---3--:R-:W-:-:S08]  /*0980*/  DFMA R8, R8, R10, R18 ;  /* 0x0000000a0808722b */ /* 0x008fd00000000012 */
[----:B----4-:R-:W-:-:S08]  /*0990*/  DFMA R4, R4, R6, R8 ;  /* 0x000000060404722b */ /* 0x010fd00000000008 */
[----:B-----5:R-:W-:-:S11]  /*09a0*/  DFMA R24, R12, R14, R4 ;  /* 0x0000000e0c18722b */ /* 0x020fd60000000004 */
.L_x_43:
        /* <DEDUP_REMOVED lines=8> */
.L_x_44:
[----:B-1----:R-:W-:Y:S01]  /*0a30*/  IMAD.WIDE R2, R9, 0x8, R6 ;  /* 0x0000000809027825 */ /* 0x002fe200078e0206 */
[----:B------:R-:W-:-:S03]  /*0a40*/  MOV R5, R11 ;  /* 0x0000000b00057202 */ /* 0x000fc60000000f00 */
[----:B------:R-:W-:Y:S02]  /*0a50*/  IMAD.MOV.U32 R4, RZ, RZ, R8 ;  /* 0x000000ffff047224 */ /* 0x000fe400078e0008 */
[----:B------:R-:W2:Y:S04]  /*0a60*/  LDG.E.64 R2, desc[UR12][R2.64] ;  /* 0x0000000c02027981 */ /* 0x000ea8000c1e1b00 */
[----:B------:R-:W2:Y:S01]  /*0a70*/  LDG.E.64 R4, desc[UR12][R4.64] ;  /* 0x0000000c04047981 */ /* 0x000ea2000c1e1b00 */
[----:B------:R-:W-:Y:S01]  /*0a80*/  UIADD3 UR4, UPT, UPT, UR4, 0x1, URZ ;  /* 0x0000000104047890 */ /* 0x000fe2000fffe0ff */
[----:B------:R-:W-:Y:S02]  /*0a90*/  IADD3 R8, P0, PT, R8, 0x8, RZ ;  /* 0x0000000808087810 */ /* 0x000fe40007f1e0ff */
[----:B------:R-:W-:Y:S01]  /*0aa0*/  IADD3 R9, PT, PT, R9, 0x1, RZ ;  /* 0x0000000109097810 */ /* 0x000fe20007ffe0ff */
[----:B------:R-:W-:Y:S01]  /*0ab0*/  UISETP.NE.AND UP0, UPT, UR4, URZ, UPT ;  /* 0x000000ff0400728c */ /* 0x000fe2000bf05270 */
[----:B------:R-:W-:Y:S01]  /*0ac0*/  IADD3.X R11, PT, PT, RZ, R11, RZ, P0, !PT ;  /* 0x0000000bff0b7210 */ /* 0x000fe200007fe4ff */
[----:B--2---:R-:W-:-:S07]  /*0ad0*/  DFMA R24, R2, R4, R24 ;  /* 0x000000040218722b */ /* 0x004fce0000000018 */
[----:B------:R-:W-:Y:S05]  /*0ae0*/  BRA.U UP0, `(.L_x_44) ;  /* 0xfffffffd00d07547 */ /* 0x000fea000b83ffff */
.L_x_39:
[----:B------:R-:W0:Y:S01]  /*0af0*/  LDC.64 R2, c[0x0][0x398] ;  /* 0x0000e600ff027b82 */ /* 0x000e220000000a00 */
[----:B------:R-:W1:Y:S01]  /*0b00*/  LDCU.64 UR4, c[0x0][0x380] ;  /* 0x00007000ff0477ac */ /* 0x000e620008000a00 */
[----:B0-----:R-:W-:-:S05]  /*0b10*/  IMAD.WIDE R2, R0, 0x8, R2 ;  /* 0x0000000800027825 */ /* 0x001fca00078e0202 */
[----:B------:R-:W1:Y:S02]  /*0b20*/  LDG.E.64 R4, desc[UR12][R2.64] ;  /* 0x0000000c02047981 */ /* 0x000e64000c1e1b00 */
[----:B-1----:R-:W-:-:S07]  /*0b30*/  DFMA R4, R24, UR4, R4 ;  /* 0x0000000418047c2b */ /* 0x002fce0008000004 */
[----:B------:R-:W-:Y:S01]  /*0b40*/  STG.E.64 desc[UR12][R2.64], R4 ;  /* 0x0000000402007986 */ /* 0x000fe2000c101b0c */
[----:B------:R-:W-:Y:S05]  /*0b50*/  EXIT ;  /* 0x000000000000794d */ /* 0x000fea0003800000 */
.L_x_38:
[----:B------:R-:W0:Y:S02]  /*0b60*/  LDC R3, c[0x0][0x3a4] ;  /* 0x0000e900ff037b82 */ /* 0x000e240000000800 */
[----:B0-----:R-:W-:-:S13]  /*0b70*/  ISETP.GE.AND P0, PT, R0, R3, PT ;  /* 0x000000030000720c */ /* 0x001fda0003f06270 */
[----:B------:R-:W-:Y:S05]  /*0b80*/  @P0 EXIT ;  /* 0x000000000000094d */ /* 0x000fea0003800000 */
[----:B------:R-:W0:Y:S01]  /*0b90*/  LDCU UR4, c[0x0][0x3a0] ;  /* 0x00007400ff0477ac */ /* 0x000e220008000800 */
[----:B------:R-:W-:Y:S01]  /*0ba0*/  CS2R R20, SRZ ;  /* 0x0000000000147805 */ /* 0x000fe2000001ff00 */
[----:B0-----:R-:W-:-:S09]  /*0bb0*/  UISETP.GE.AND UP0, UPT, UR4, 0x1, UPT ;  /* 0x000000010400788c */ /* 0x001fd2000bf06270 */
[----:B------:R-:W-:Y:S05]  /*0bc0*/  BRA.U !UP0, `(.L_x_45) ;  /* 0x0000000908c47547 */ /* 0x000fea000b800000 */
[----:B------:R-:W-:Y:S01]  /*0bd0*/  UISETP.GE.U32.AND UP1, UPT, UR4, 0x10, UPT ;  /* 0x000000100400788c */ /* 0x000fe2000bf26070 */
[----:B------:R-:W-:Y:S01]  /*0be0*/  MOV R2, RZ ;  /* 0x000000ff00027202 */ /* 0x000fe20000000f00 */
[----:B------:R-:W-:Y:S01]  /*0bf0*/  ULOP3.LUT UR5, UR4, 0xf, URZ, 0xc0, !UPT ;  /* 0x0000000f04057892 */ /* 0x000fe2000f8ec0ff */
[----:B------:R-:W-:-:S03]  /*0c00*/  CS2R R20, SRZ ;  /* 0x0000000000147805 */ /* 0x000fc6000001ff00 */
[----:B------:R-:W-:-:S03]  /*0c10*/  UISETP.NE.AND UP0, UPT, UR5, URZ, UPT ;  /* 0x000000ff0500728c */ /* 0x000fc6000bf05270 */
[----:B------:R-:W-:Y:S08]  /*0c20*/  BRA.U !UP1, `(.L_x_46) ;  /* 0x00000005094c7547 */ /* 0x000ff0000b800000 */
[----:B------:R-:W0:Y:S01]  /*0c30*/  LDCU.64 UR6, c[0x0][0x390] ;  /* 0x00007200ff0677ac */ /* 0x000e220008000a00 */
[----:B------:R-:W-:Y:S02]  /*0c40*/  MOV R26, R0 ;  /* 0x00000000001a7202 */ /* 0x000fe40000000f00 */
[----:B------:R-:W-:Y:S01]  /*0c50*/  CS2R R20, SRZ ;  /* 0x0000000000147805 */ /* 0x000fe2000001ff00 */
[----:B------:R-:W-:-:S04]  /*0c60*/  ULOP3.LUT UR8, UR4, 0x7ffffff0, URZ, 0xc0, !UPT ;  /* 0x7ffffff004087892 */ /* 0x000fc8000f8ec0ff */
[----:B------:R-:W-:Y:S02]  /*0c70*/  UIADD3 UR9, UPT, UPT, -UR8, URZ, URZ ;  /* 0x000000ff08097290 */ /* 0x000fe4000fffe1ff */
[----:B------:R-:W-:Y:S01]  /*0c80*/  MOV R2, UR8 ;  /* 0x0000000800027c02 */ /* 0x000fe20008000f00 */
[----:B0-----:R-:W-:-:S04]  /*0c90*/  UIADD3 UR6, UP1, UPT, UR6, 0x40, URZ ;  /* 0x0000004006067890 */ /* 0x001fc8000ff3e0ff */
[----:B------:R-:W-:Y:S02]  /*0ca0*/  UIADD3.X UR7, UPT, UPT, URZ, UR7, URZ, UP1, !UPT ;  /* 0x00000007ff077290 */ /* 0x000fe40008ffe4ff */
[----:B------:R-:W-:-:S04]  /*0cb0*/  MOV R8, UR6 ;  /* 0x0000000600087c02 */ /* 0x000fc80008000f00 */
[----:B------:R-:W-:-:S07]  /*0cc0*/  MOV R9, UR7 ;  /* 0x0000000700097c02 */ /* 0x000fce0008000f00 */
.L_x_47:
[----:B------:R-:W0:Y:S01]  /*0cd0*/  LDC.64 R28, c[0x0][0x388] ;  /* 0x0000e200ff1c7b82 */ /* 0x000e220000000a00 */
[----:B------:R-:W-:Y:S01]  /*0ce0*/  MOV R4, R8 ;  /* 0x0000000800047202 */ /* 0x000fe20000000f00 */
[----:B------:R-:W-:-:S05]  /*0cf0*/  IMAD.MOV.U32 R5, RZ, RZ, R9 ;  /* 0x000000ffff057224 */ /* 0x000fca00078e0009 */
[----:B------:R-:W2:Y:S04]  /*0d00*/  LDG.E.64 R6, desc[UR12][R4.64+-0x40] ;  /* 0xffffc00c04067981 */ /* 0x000ea8000c1e1b00 */
[----:B------:R-:W3:Y:S04]  /*0d10*/  LDG.E.64 R16, desc[UR12][R4.64+-0x38] ;  /* 0xffffc80c04107981 */ /* 0x000ee8000c1e1b00 */
[----:B------:R-:W4:Y:S04]  /*0d20*/  LDG.E.64 R8, desc[UR12][R4.64+-0x30] ;  /* 0xffffd00c04087981 */ /* 0x000f28000c1e1b00 */
[----:B------:R-:W5:Y:S01]  /*0d30*/  LDG.E.64 R24, desc[UR12][R4.64+-0x28] ;  /* 0xffffd80c04187981 */ /* 0x000f62000c1e1b00 */
[----:B0-----:R-:W-:-:S05]  /*0d40*/  IMAD.WIDE R28, R26, 0x8, R28 ;  /* 0x000000081a1c7825 */ /* 0x001fca00078e021c */
[----:B------:R0:W2:Y:S02]  /*0d50*/  LDG.E.64 R14, desc[UR12][R28.64] ;  /* 0x0000000c1c0e7981 */ /* 0x0000a4000c1e1b00 */
[----:B0-----:R-:W-:-:S05]  /*0d60*/  IMAD.WIDE R28, R3, 0x8, R28 ;  /* 0x00000008031c7825 */ /* 0x001fca00078e021c */
[----:B------:R-:W3:Y:S01]  /*0d70*/  LDG.E.64 R18, desc[UR12][R28.64] ;  /* 0x0000000c1c127981 */ /* 0x000ee2000c1e1b00 */
[----:B------:R-:W-:-:S05]  /*0d80*/  IMAD.WIDE R22, R3, 0x8, R28 ;  /* 0x0000000803167825 */ /* 0x000fca00078e021c */
[----:B------:R0:W4:Y:S02]  /*0d90*/  LDG.E.64 R12, desc[UR12][R22.64] ;  /* 0x0000000c160c7981 */ /* 0x000124000c1e1b00 */
[----:B0-----:R-:W-:-:S05]  /*0da0*/  IMAD.WIDE R22, R3, 0x8, R22 ;  /* 0x0000000803167825 */ /* 0x001fca00078e0216 */
[----:B------:R-:W5:Y:S01]  /*0db0*/  LDG.E.64 R10, desc[UR12][R22.64] ;  /* 0x0000000c160a7981 */ /* 0x000f62000c1e1b00 */
[----:B--2---:R-:W-:Y:S01]  /*0dc0*/  DFMA R6, R14, R6, R20 ;  /* 0x000000060e06722b */ /* 0x004fe20000000014 */
[----:B------:R-:W-:-:S04]  /*0dd0*/  IMAD.WIDE R14, R3, 0x8, R22 ;  /* 0x00000008030e7825 */ /* 0x000fc800078e0216 */
[----:B------:R-:W-:-:S05]  /*0de0*/  IMAD.WIDE R28, R3, 0x8, R14 ;  /* 0x00000008031c7825 */ /* 0x000fca00078e020e */
[----:B------:R0:W2:Y:S01]  /*0df0*/  LDG.E.64 R20, desc[UR12][R28.64] ;  /* 0x0000000c1c147981 */ /* 0x0000a2000c1e1b00 */
[----:B---3--:R-:W-:-:S03]  /*0e00*/  DFMA R16, R18, R16, R6 ;  /* 0x000000101210722b */ /* 0x008fc60000000006 */
[----:B------:R-:W3:Y:S04]  /*0e10*/  LDG.E.64 R6, desc[UR12][R4.64+-0x20] ;  /* 0xffffe00c04067981 */ /* 0x000ee8000c1e1b00 */
[----:B------:R-:W3:Y:S01]  /*0e20*/  LDG.E.64 R18, desc[UR12][R14.64] ;  /* 0x0000000c0e127981 */ /* 0x000ee2000c1e1b00 */
[----:B----4-:R-:W-:-:S03]  /*0e30*/  DFMA R12, R12, R8, R16 ;  /* 0x000000080c0c722b */ /* 0x010fc60000000010 */
[----:B------:R-:W2:Y:S01]  /*0e40*/  LDG.E.64 R8, desc[UR12][R4.64+-0x18] ;  /* 0xffffe80c04087981 */ /* 0x000ea2000c1e1b00 */
[----:B0-----:R-:W-:-:S03]  /*0e50*/  IMAD.WIDE R28, R3, 0x8, R28 ;  /* 0x00000008031c7825 */ /* 0x001fc600078e021c */
[----:B------:R-:W4:Y:S01]  /*0e60*/  LDG.E.64 R14, desc[UR12][R4.64+-0x8] ;  /* 0xfffff80c040e7981 */ /* 0x000f22000c1e1b00 */
[----:B------:R-:W-:Y:S01]  /*0e70*/  IMAD.WIDE R22, R3, 0x8, R28 ;  /* 0x0000000803167825 */ /* 0x000fe200078e021c */
[----:B-----5:R-:W-:-:S04]  /*0e80*/  DFMA R24, R10, R24, R12 ;  /* 0x000000180a18722b */ /* 0x020fc8000000000c */
[----:B------:R-:W4:Y:S04]  /*0e90*/  LDG.E.64 R16, desc[UR12][R22.64] ;  /* 0x0000000c16107981 */ /* 0x000f28000c1e1b00 */
[----:B------:R-:W5:Y:S04]  /*0ea0*/  LDG.E.64 R10, desc[UR12][R4.64+-0x10] ;  /* 0xfffff00c040a7981 */ /* 0x000f68000c1e1b00 */
[----:B------:R0:W5:Y:S01]  /*0eb0*/  LDG.E.64 R12, desc[UR12][R28.64] ;  /* 0x0000000c1c0c7981 */ /* 0x000162000c1e1b00 */
[----:B---3--:R-:W-:Y:S01]  /*0ec0*/  DFMA R6, R18, R6, R24 ;  /* 0x000000061206722b */ /* 0x008fe20000000018 */
[----:B------:R-:W-:-:S02]  /*0ed0*/  IMAD.WIDE R24, R3, 0x8, R22 ;  /* 0x0000000803187825 */ /* 0x000fc400078e0216 */
[----:B------:R-:W3:Y:S05]  /*0ee0*/  LDG.E.64 R22, desc[UR12][R4.64+0x18] ;  /* 0x0000180c04167981 */ /* 0x000eea000c1e1b00 */
[----:B--2---:R-:W-:Y:S02]  /*0ef0*/  DFMA R20, R20, R8, R6 ;  /* 0x000000081414722b */ /* 0x004fe40000000006 */
[----:B------:R-:W2:Y:S01]  /*0f00*/  LDG.E.64 R6, desc[UR12][R4.64] ;  /* 0x0000000c04067981 */ /* 0x000ea2000c1e1b00 */
[----:B------:R-:W-:-:S03]  /*0f10*/  IMAD.WIDE R18, R3, 0x8, R24 ;  /* 0x0000000803127825 */ /* 0x000fc600078e0218 */
[----:B------:R-:W2:Y:S01]  /*0f20*/  LDG.E.64 R8, desc[UR12][R24.64] ;  /* 0x0000000c18087981 */ /* 0x000ea2000c1e1b00 */
[----:B0-----:R-:W-:Y:S01]  /*0f30*/  IMAD.WIDE R28, R3, 0x8, R18 ;  /* 0x00000008031c7825 */ /* 0x001fe200078e0212 */
[----:B-----5:R-:W-:Y:S02]  /*0f40*/  DFMA R20, R12, R10, R20 ;  /* 0x0000000a0c14722b */ /* 0x020fe40000000014 */
[----:B------:R-:W5:Y:S04]  /*0f50*/  LDG.E.64 R10, desc[UR12][R4.64+0x8] ;  /* 0x0000080c040a7981 */ /* 0x000f68000c1e1b00 */
[----:B------:R-:W5:Y:S02]  /*0f60*/  LDG.E.64 R12, desc[UR12][R18.64] ;  /* 0x0000000c120c7981 */ /* 0x000f64000c1e1b00 */
[----:B----4-:R-:W-:-:S02]  /*0f70*/  DFMA R14, R16, R14, R20 ;  /* 0x0000000e100e722b */ /* 0x010fc40000000014 */
[----:B------:R-:W4:Y:S01]  /*0f80*/  LDG.E.64 R16, desc[UR12][R4.64+0x10] ;  /* 0x0000100c04107981 */ /* 0x000f22000c1e1b00 */
[----:B------:R-:W-:-:S03]  /*0f90*/  IMAD.WIDE R20, R3, 0x8, R28 ;  /* 0x0000000803147825 */ /* 0x000fc600078e021c */
[----:B------:R-:W4:Y:S04]  /*0fa0*/  LDG.E.64 R18, desc[UR12][R28.64] ;  /* 0x0000000c1c127981 */ /* 0x000f28000c1e1b00 */
[----:B------:R0:W3:Y:S02]  /*0fb0*/  LDG.E.64 R24, desc[UR12][R20.64] ;  /* 0x0000000c14187981 */ /* 0x0000e4000c1e1b00 */
[----:B0-----:R-:W-:Y:S01]  /*0fc0*/  IMAD.WIDE R20, R3, 0x8, R20 ;  /* 0x0000000803147825 */ /* 0x001fe200078e0214 */
[----:B--2---:R-:W-:-:S04]  /*0fd0*/  DFMA R6, R8, R6, R14 ;  /* 0x000000060806722b */ /* 0x004fc8000000000e */
[----:B------:R-:W2:Y:S04]  /*0fe0*/  LDG.E.64 R8, desc[UR12][R20.64] ;  /* 0x0000000c14087981 */ /* 0x000ea8000c1e1b00 */
[----:B------:R-:W2:Y:S01]  /*0ff0*/  LDG.E.64 R14, desc[UR12][R4.64+0x28] ;  /* 0x0000280c040e7981 */ /* 0x000ea2000c1e1b00 */
[----:B-----5:R-:W-:-:S03]  /*1000*/  DFMA R12, R12, R10, R6 ;  /* 0x0000000a0c0c722b */ /* 0x020fc60000000006 */
[----:B------:R-:W2:Y:S01]  /*1010*/  LDG.E.64 R6, desc[UR12][R4.64+0x20] ;  /* 0x0000200c04067981 */ /* 0x000ea2000c1e1b00 */
[----:B------:R-:W-:-:S04]  /*1020*/  IMAD.WIDE R10, R3, 0x8, R20 ;  /* 0x00000008030a7825 */ /* 0x000fc800078e0214 */
[----:B----4-:R-:W-:Y:S02]  /*1030*/  DFMA R16, R18, R16, R12 ;  /* 0x000000101210722b */ /* 0x010fe4000000000c */
[----:B------:R0:W4:Y:S04]  /*1040*/  LDG.E.64 R12, desc[UR12][R10.64] ;  /* 0x0000000c0a0c7981 */ /* 0x000128000c1e1b00 */
[----:B------:R-:W5:Y:S02]  /*1050*/  LDG.E.64 R18, desc[UR12][R4.64+0x30] ;  /* 0x0000300c04127981 */ /* 0x000f64000c1e1b00 */
[----:B---3--:R-:W-:Y:S02]  /*1060*/  DFMA R22, R24, R22, R16 ;  /* 0x000000161816722b */ /* 0x008fe40000000010 */
[----:B------:R-:W3:Y:S01]  /*1070*/  LDG.E.64 R24, desc[UR12][R4.64+0x38] ;  /* 0x0000380c04187981 */ /* 0x000ee2000c1e1b00 */
[----:B0-----:R-:W-:-:S05]  /*1080*/  IMAD.WIDE R10, R3, 0x8, R10 ;  /* 0x00000008030a7825 */ /* 0x001fca00078e020a */
[----:B------:R-:W5:Y:S01]  /*1090*/  LDG.E.64 R16, desc[UR12][R10.64] ;  /* 0x0000000c0a107981 */ /* 0x000f62000c1e1b00 */
[----:B------:R-:W-:-:S05]  /*10a0*/  IMAD.WIDE R28, R3, 0x8, R10 ;  /* 0x00000008031c7825 */ /* 0x000fca00078e020a */
[----:B------:R-:W3:Y:S01]  /*10b0*/  LDG.E.64 R20, desc[UR12][R28.64] ;  /* 0x0000000c1c147981 */ /* 0x000ee2000c1e1b00 */
[----:B------:R-:W-:-:S04]  /*10c0*/  UIADD3 UR9, UPT, UPT, UR9, 0x10, URZ ;  /* 0x0000001009097890 */ /* 0x000fc8000fffe0ff */
[----:B------:R-:W-:Y:S01]  /*10d0*/  UISETP.NE.AND UP1, UPT, UR9, URZ, UPT ;  /* 0x000000ff0900728c */ /* 0x000fe2000bf25270 */
[----:B------:R-:W-:Y:S01]  /*10e0*/  LEA R26, R3, R26, 0x4 ;  /* 0x0000001a031a7211 */ /* 0x000fe200078e20ff */
[----:B--2---:R-:W-:-:S08]  /*10f0*/  DFMA R6, R8, R6, R22 ;  /* 0x000000060806722b */ /* 0x004fd00000000016 */
[----:B----4-:R-:W-:Y:S01]  /*1100*/  DFMA R6, R12, R14, R6 ;  /* 0x0000000e0c06722b */ /* 0x010fe20000000006 */
[----:B------:R-:W-:-:S04]  /*1110*/  IADD3 R8, P0, PT, R4, 0x80, RZ ;  /* 0x0000008004087810 */ /* 0x000fc80007f1e0ff */
[----:B------:R-:W-:-:S03]  /*1120*/  IADD3.X R9, PT, PT, RZ, R5, RZ, P0, !PT ;  /* 0x00000005ff097210 */ /* 0x000fc600007fe4ff */
[----:B-----5:R-:W-:-:S08]  /*1130*/  DFMA R6, R16, R18, R6 ;  /* 0x000000121006722b */ /* 0x020fd00000000006 */
[----:B---3--:R-:W-:Y:S01]  /*1140*/  DFMA R20, R20, R24, R6 ;  /* 0x000000181414722b */ /* 0x008fe20000000006 */
[----:B------:R-:W-:Y:S10]  /*1150*/  BRA.U UP1, `(.L_x_47) ;  /* 0xfffffff901dc7547 */ /* 0x000ff4000b83ffff */
.L_x_46:
        /* <DEDUP_REMOVED lines=9> */
[----:B------:R0:W2:Y:S01]  /*11f0*/  LDG.E.64 R24, desc[UR12][R14.64] ;  /* 0x0000000c0e187981 */ /* 0x0000a2000c1e1b00 */
[----:B-1----:R-:W-:-:S05]  /*1200*/  IMAD.WIDE.U32 R6, R2, 0x8, R6 ;  /* 0x0000000802067825 */ /* 0x002fca00078e0006 */
[----:B------:R-:W2:Y:S01]  /*1210*/  LDG.E.64 R22, desc[UR12][R6.64] ;  /* 0x0000000c06167981 */ /* 0x000ea2000c1e1b00 */
[----:B------:R-:W-:-:S03]  /*1220*/  IMAD.WIDE R26, R3, 0x8, R14 ;  /* 0x00000008031a7825 */ /* 0x000fc600078e020e */
[----:B------:R-:W3:Y:S04]  /*1230*/  LDG.E.64 R16, desc[UR12][R6.64+0x8] ;  /* 0x0000080c06107981 */ /* 0x000ee8000c1e1b00 */
[----:B------:R-:W3:Y:S01]  /*1240*/  LDG.E.64 R18, desc[UR12][R26.64] ;  /* 0x0000000c1a127981 */ /* 0x000ee2000c1e1b00 */
[----:B------:R-:W-:-:S03]  /*1250*/  IMAD.WIDE R28, R3, 0x8, R26 ;  /* 0x00000008031c7825 */ /* 0x000fc600078e021a */
[----:B------:R-:W4:Y:S04]  /*1260*/  LDG.E.64 R12, desc[UR12][R6.64+0x10] ;  /* 0x0000100c060c7981 */ /* 0x000f28000c1e1b00 */
[----:B------:R-:W4:Y:S01]  /*1270*/  LDG.E.64 R8, desc[UR12][R28.64] ;  /* 0x0000000c1c087981 */ /* 0x000f22000c1e1b00 */
[----:B0-----:R-:W-:-:S03]  /*1280*/  IMAD.WIDE R14, R3, 0x8, R28 ;  /* 0x00000008030e7825 */ /* 0x001fc600078e021c */
[----:B------:R-:W5:Y:S04]  /*1290*/  LDG.E.64 R10, desc[UR12][R6.64+0x18] ;  /* 0x0000180c060a7981 */ /* 0x000f68000c1e1b00 */
[----:B------:R0:W5:Y:S02]  /*12a0*/  LDG.E.64 R4, desc[UR12][R14.64] ;  /* 0x0000000c0e047981 */ /* 0x000164000c1e1b00 */
[----:B0-----:R-:W-:-:S04]  /*12b0*/  IMAD.WIDE R14, R3, 0x8, R14 ;  /* 0x00000008030e7825 */ /* 0x001fc800078e020e */
[----:B------:R-:W-:-:S04]  /*12c0*/  IMAD.WIDE R26, R3, 0x8, R14 ;  /* 0x00000008031a7825 */ /* 0x000fc800078e020e */
[----:B------:R-:W-:Y:S01]  /*12d0*/  IMAD.WIDE R28, R3, 0x8, R26 ;  /* 0x00000008031c7825 */ /* 0x000fe200078e021a */
[----:B--2---:R-:W-:Y:S01]  /*12e0*/  DFMA R24, R24, R22, R20 ;  /* 0x000000161818722b */ /* 0x004fe20000000014 */
[----:B------:R-:W2:Y:S04]  /*12f0*/  LDG.E.64 R22, desc[UR12][R6.64+0x20] ;  /* 0x0000200c06167981 */ /* 0x000ea8000c1e1b00 */
[----:B------:R-:W2:Y:S03]  /*1300*/  LDG.E.64 R20, desc[UR12][R14.64] ;  /* 0x0000000c0e147981 */ /* 0x000ea6000c1e1b00 */
[----:B---3--:R-:W-:Y:S01]  /*1310*/  DFMA R24, R18, R16, R24 ;  /* 0x000000101218722b */ /* 0x008fe20000000018 */
[----:B------:R-:W3:Y:S04]  /*1320*/  LDG.E.64 R18, desc[UR12][R6.64+0x28] ;  /* 0x0000280c06127981 */ /* 0x000ee8000c1e1b00 */
[----:B------:R-:W3:Y:S03]  /*1330*/  LDG.E.64 R16, desc[UR12][R26.64] ;  /* 0x0000000c1a107981 */ /* 0x000ee6000c1e1b00 */
[----:B----4-:R-:W-:-:S02]  /*1340*/  DFMA R8, R8, R12, R24 ;  /* 0x0000000c0808722b */ /* 0x010fc40000000018 */
[----:B------:R-:W4:Y:S04]  /*1350*/  LDG.E.64 R24, desc[UR12][R6.64+0x30] ;  /* 0x0000300c06187981 */ /* 0x000f28000c1e1b00 */
[----:B------:R0:W4:Y:S04]  /*1360*/  LDG.E.64 R12, desc[UR12][R28.64] ;  /* 0x0000000c1c0c7981 */ /* 0x000128000c1e1b00 */
[----:B------:R-:W4:Y:S01]  /*1370*/  LDG.E.64 R14, desc[UR12][R6.64+0x38] ;  /* 0x0000380c060e7981 */ /* 0x000f22000c1e1b00 */
[----:B0-----:R-:W-:-:S06]  /*1380*/  IMAD.WIDE R28, R3, 0x8, R28 ;  /* 0x00000008031c7825 */ /* 0x001fcc00078e021c */
[----:B------:R-:W4:Y:S01]  /*1390*/  LDG.E.64 R28, desc[UR12][R28.64] ;  /* 0x0000000c1c1c7981 */ /* 0x000f22000c1e1b00 */
[----:B-----5:R-:W-:Y:S01]  /*13a0*/  DFMA R4, R4, R10, R8 ;  /* 0x0000000a0404722b */ /* 0x020fe20000000008 */
[----:B------:R-:W-:-:S07]  /*13b0*/  IADD3 R2, PT, PT, R2, 0x8, RZ ;  /* 0x0000000802027810 */ /* 0x000fce0007ffe0ff */
[----:B--2---:R-:W-:-:S08]  /*13c0*/  DFMA R4, R20, R22, R4 ;  /* 0x000000161404722b */ /* 0x004fd00000000004 */
[----:B---3--:R-:W-:-:S08]  /*13d0*/  DFMA R4, R16, R18, R4 ;  /* 0x000000121004722b */ /* 0x008fd00000000004 */
[----:B----4-:R-:W-:-:S08]  /*13e0*/  DFMA R4, R12, R24, R4 ;  /* 0x000000180c04722b */ /* 0x010fd00000000004 */
[----:B------:R-:W-:-:S11]  /*13f0*/  DFMA R20, R28, R14, R4 ;  /* 0x0000000e1c14722b */ /* 0x000fd60000000004 */
.L_x_48:
        /* <DEDUP_REMOVED lines=9> */
[----:B------:R-:W2:Y:S01]  /*1490*/  LDG.E.64 R4, desc[UR12][R24.64] ;  /* 0x0000000c18047981 */ /* 0x000ea2000c1e1b00 */
        /* <DEDUP_REMOVED lines=8> */
[----:B------:R-:W-:-:S03]  /*1520*/  IMAD.WIDE R16, R3, 0x8, R28 ;  /* 0x0000000803107825 */ /* 0x000fc600078e021c */
[----:B------:R-:W5:Y:S04]  /*1530*/  LDG.E.64 R18, desc[UR12][R22.64+0x18] ;  /* 0x0000180c16127981 */ /* 0x000f68000c1e1b00 */
[----:B------:R-:W5:Y:S01]  /*1540*/  LDG.E.64 R16, desc[UR12][R16.64] ;  /* 0x0000000c10107981 */ /* 0x000f62000c1e1b00 */
[----:B------:R-:W-:Y:S01]  /*1550*/  IADD3 R2, PT, PT, R2, 0x4, RZ ;  /* 0x0000000402027810 */ /* 0x000fe20007ffe0ff */
[----:B--2---:R-:W-:-:S08]  /*1560*/  DFMA R4, R4, R6, R20 ;  /* 0x000000060404722b */ /* 0x004fd00000000014 */
[----:B---3--:R-:W-:-:S08]  /*1570*/  DFMA R4, R10, R8, R4 ;  /* 0x000000080a04722b */ /* 0x008fd00000000004 */
[----:B----4-:R-:W-:-:S08]  /*1580*/  DFMA R4, R12, R14, R4 ;  /* 0x0000000e0c04722b */ /* 0x010fd00000000004 */
[----:B-----5:R-:W-:-:S11]  /*1590*/  DFMA R20, R16, R18, R4 ;  /* 0x000000121014722b */ /* 0x020fd60000000004 */
.L_x_49:
[----:B------:R-:W-:Y:S05]  /*15a0*/  BRA.U !UP1, `(.L_x_45) ;  /* 0x00000001094c7547 */ /* 0x000fea000b800000 */
[----:B------:R-:W0:Y:S01]  /*15b0*/  LDC.64 R4, c[0x0][0x390] ;  /* 0x0000e400ff047b82 */ /* 0x000e220000000a00 */
[----:B------:R-:W-:-:S07]  /*15c0*/  UIADD3 UR4, UPT, UPT, -UR4, URZ, URZ ;  /* 0x000000ff04047290 */ /* 0x000fce000fffe1ff */
[----:B------:R-:W1:Y:S01]  /*15d0*/  LDC.64 R8, c[0x0][0x388] ;  /* 0x0000e200ff087b82 */ /* 0x000e620000000a00 */
[----:B0-----:R-:W-:-:S04]  /*15e0*/  IMAD.WIDE.U32 R4, R2, 0x8, R4 ;  /* 0x0000000802047825 */ /* 0x001fc800078e0004 */
[----:B------:R-:W-:Y:S01]  /*15f0*/  IMAD R2, R2, R3, R0 ;  /* 0x0000000302027224 */ /* 0x000fe200078e0200 */
[----:B------:R-:W-:Y:S02]  /*1600*/  MOV R10, R4 ;  /* 0x00000004000a7202 */ /* 0x000fe40000000f00 */
[----:B------:R-:W-:-:S07]  /*1610*/  MOV R11, R5 ;  /* 0x00000005000b7202 */ /* 0x000fce0000000f00 */
.L_x_50:
[----:B-1----:R-:W-:Y:S01]  /*1620*/  IMAD.WIDE R4, R2, 0x8, R8 ;  /* 0x0000000802047825 */ /* 0x002fe200078e0208 */
[----:B------:R-:W-:Y:S02]  /*1630*/  MOV R6, R10 ;  /* 0x0000000a00067202 */ /* 0x000fe40000000f00 */
[----:B------:R-:W-:-:S03]  /*1640*/  MOV R7, R11 ;  /* 0x0000000b00077202 */ /* 0x000fc60000000f00 */
[----:B------:R-:W2:Y:S04]  /*1650*/  LDG.E.64 R4, desc[UR12][R4.64] ;  /* 0x0000000c04047981 */ /* 0x000ea8000c1e1b00 */
[----:B------:R-:W2:Y:S01]  /*1660*/  LDG.E.64 R6, desc[UR12][R6.64] ;  /* 0x0000000c06067981 */ /* 0x000ea2000c1e1b00 */
[----:B------:R-:W-:Y:S01]  /*1670*/  UIADD3 UR4, UPT, UPT, UR4, 0x1, URZ ;  /* 0x0000000104047890 */ /* 0x000fe2000fffe0ff */
[----:B------:R-:W-:Y:S02]  /*1680*/  IADD3 R10, P0, PT, R10, 0x8, RZ ;  /* 0x000000080a0a7810 */ /* 0x000fe40007f1e0ff */
[----:B------:R-:W-:Y:S01]  /*1690*/  IADD3 R2, PT, PT, R2, R3, RZ ;  /* 0x0000000302027210 */ /* 0x000fe20007ffe0ff */
[----:B------:R-:W-:Y:S01]  /*16a0*/  UISETP.NE.AND UP0, UPT, UR4, URZ, UPT ;  /* 0x000000ff0400728c */ /* 0x000fe2000bf05270 */
[----:B------:R-:W-:Y:S01]  /*16b0*/  IADD3.X R11, PT, PT, RZ, R11, RZ, P0, !PT ;  /* 0x0000000bff0b7210 */ /* 0x000fe200007fe4ff */
[----:B--2---:R-:W-:-:S07]  /*16c0*/  DFMA R20, R4, R6, R20 ;  /* 0x000000060414722b */ /* 0x004fce0000000014 */
[----:B------:R-:W-:Y:S05]  /*16d0*/  BRA.U UP0, `(.L_x_50) ;  /* 0xfffffffd00d07547 */ /* 0x000fea000b83ffff */
.L_x_45:
[----:B------:R-:W0:Y:S01]  /*16e0*/  LDC.64 R2, c[0x0][0x398] ;  /* 0x0000e600ff027b82 */ /* 0x000e220000000a00 */
[----:B------:R-:W1:Y:S01]  /*16f0*/  LDCU.64 UR4, c[0x0][0x380] ;  /* 0x00007000ff0477ac */ /* 0x000e620008000a00 */
[----:B0-----:R-:W-:-:S05]  /*1700*/  IMAD.WIDE R4, R0, 0x8, R2 ;  /* 0x0000000800047825 */ /* 0x001fca00078e0202 */
[----:B------:R-:W1:Y:S02]  /*1710*/  LDG.E.64 R2, desc[UR12][R4.64] ;  /* 0x0000000c04027981 */ /* 0x000e64000c1e1b00 */
[----:B-1----:R-:W-:-:S07]  /*1720*/  DFMA R2, R20, UR4, R2 ;  /* 0x0000000414027c2b */ /* 0x002fce0008000002 */
[----:B------:R-:W-:Y:S01]  /*1730*/  STG.E.64 desc[UR12][R4.64], R2 ;  /* 0x0000000204007986 */ /* 0x000fe2000c101b0c */
[----:B------:R-:W-:Y:S05]  /*1740*/  EXIT ;  /* 0x000000000000794d */ /* 0x000fea0003800000 */
.L_x_51:
        /* <DEDUP_REMOVED lines=11> */
.L_x_65:


//--------------------- .nv.shared.reserved.0     --------------------------
	.section	.nv.shared.reserved.0,"aw",@nobits
	.weak		__nv_reservedSMEM_offset_0_alias
	.size		__nv_reservedSMEM_offset_0_alias, 0, 64
	.other		__nv_reservedSMEM_offset_0_alias,@"STO_CUDA_RESERVED_SHARED STV_DEFAULT"
__nv_reservedSMEM_offset_0_alias:
	.zero		0
	.zero		64


//--------------------- .nv.constant0.reduce_sum_S --------------------------
	.section	.nv.constant0.reduce_sum_S,"a",@progbits
	.sectionflags	@""
	.align	4
.nv.constant0.reduce_sum_S:
	.zero		912


//--------------------- .nv.constant0.vec_prod_S  --------------------------
	.section	.nv.constant0.vec_prod_S,"a",@progbits
	.sectionflags	@""
	.align	4
.nv.constant0.vec_prod_S:
	.zero		924


//--------------------- .nv.constant0.Saxpy       --------------------------
	.section	.nv.constant0.Saxpy,"a",@progbits
	.sectionflags	@""
	.align	4
.nv.constant0.Saxpy:
	.zero		924


//--------------------- .nv.constant0.updating_z_S --------------------------
	.section	.nv.constant0.updating_z_S,"a",@progbits
	.sectionflags	@""
	.align	4
.nv.constant0.updating_z_S:
	.zero		932


//--------------------- .nv.constant0.soft_thresh_S --------------------------
	.section	.nv.constant0.soft_thresh_S,"a",@progbits
	.sectionflags	@""
	.align	4
.nv.constant0.soft_thresh_S:
	.zero		924


//--------------------- .nv.constant0.Sgemv       --------------------------
	.section	.nv.constant0.Sgemv,"a",@progbits
	.sectionflags	@""
	.align	4
.nv.constant0.Sgemv:
	.zero		937


//--------------------- .nv.constant0.reduce_sum_D --------------------------
	.section	.nv.constant0.reduce_sum_D,"a",@progbits
	.sectionflags	@""
	.align	4
.nv.constant0.reduce_sum_D:
	.zero		912


//--------------------- .nv.constant0.vec_prod_D  --------------------------
	.section	.nv.constant0.vec_prod_D,"a",@progbits
	.sectionflags	@""
	.align	4
.nv.constant0.vec_prod_D:
	.zero		924


//--------------------- .nv.constant0.Daxpy       --------------------------
	.section	.nv.constant0.Daxpy,"a",@progbits
	.sectionflags	@""
	.align	4
.nv.constant0.Daxpy:
	.zero		924


//--------------------- .nv.constant0.updating_z_D --------------------------
	.section	.nv.constant0.updating_z_D,"a",@progbits
	.sectionflags	@""
	.align	4
.nv.constant0.updating_z_D:
	.zero		940


//--------------------- .nv.constant0.soft_thresh_D --------------------------
	.section	.nv.constant0.soft_thresh_D,"a",@progbits
	.sectionflags	@""
	.align	4
.nv.constant0.soft_thresh_D:
	.zero		924


//--------------------- .nv.constant0.Dgemv       --------------------------
	.section	.nv.constant0.Dgemv,"a",@progbits
	.sectionflags	@""
	.align	4
.nv.constant0.Dgemv:
	.zero		937


//--------------------- SYMBOLS --------------------------

	.type		.nv.reservedSmem.offset0,@object
	.size		.nv.reservedSmem.offset0,0x4
